// auto-generated by cutlass_sweep.fmha — config: {"arch": "sm_90", "direction": "fwd", "dtype": "fp16", "head_dim": 48, "mask": "causal", "schedule": "pingpong", "tile_kv": 128, "tile_q": 128}
#include "cutlass/cutlass.h"
#include "cute/tensor.hpp"
#include "cutlass/device_kernel.h"
#include "cutlass/kernel_hardware_info.h"
#include "88_hopper_fmha/collective/fmha_fusion.hpp"
#include "88_hopper_fmha/kernel/fmha_kernel_builder.hpp"

using namespace cute;
using Element = cutlass::half_t;
using TileShape = Shape<_128, _128, _48>;
using StrideQ = cute::tuple<int, _1, cute::tuple<int, int>>;
using StrideK = cute::tuple<int, _1, cute::tuple<int, int>>;
using StrideV = cute::tuple<int, cute::_1, cute::tuple<int, int>>;

using Kernel = typename cutlass::fmha::kernel::FmhaBuilder<
    Element, float, float,
    TileShape, StrideQ, StrideK, StrideV,
    cutlass::fmha::collective::CausalFusion,
    cutlass::gemm::KernelTmaWarpSpecializedPingpong
  >::Kernel;

auto* _anchor = &cutlass::device_kernel<Kernel>;


// ===== COMPILED SASS (sm_90a) =====

	.target	sm_90a

	.elftype	@"ET_EXEC"


//--------------------- .note.nv.tkinfo           --------------------------
	.section	.note.nv.tkinfo,"",@"SHT_NOTE"
	.sectionflags	@"SHF_NOTE_NV_TKINFO"
	.tkinfo
        /*0018*/ 	.word	0x00000002
        /*0030*/ 	.string	""
        /*0030*/ 	.string	"ptxas"
        /*0030*/ 	.string	"Cuda compilation tools, release 13.0, V13.0.88"
        /*0030*/ 	.string	"Build cuda_13.0.r13.0/compiler.36424714_0"
        /*0030*/ 	.string	"-arch sm_90a -m 64 "



//--------------------- .note.nv.cuinfo           --------------------------
	.section	.note.nv.cuinfo,"",@"SHT_NOTE"
	.sectionflags	@"SHF_NOTE_NV_CUINFO"
        /*0018*/ 	.short	0x0002
        /*001a*/ 	.short	0x005a
        /*001c*/ 	.short	0x0082
	.zero		2


//--------------------- .nv.info                  --------------------------
	.section	.nv.info,"",@"SHT_CUDA_INFO"
	.align	4


	//----- nvinfo : EIATTR_REGCOUNT
	.align		4
        /*0000*/ 	.byte	0x04, 0x2f
        /*0002*/ 	.short	(.L_16 - .L_15)
	.align		4
.L_15:
        /*0004*/ 	.word	index@(_ZN7cutlass13device_kernelINS_4fmha6kernel28FmhaKernelTmaWarpSpecializedINS1_10collective30FmhaMainloopTmaWarpSpecializedINS_6half_tEffN4cute5tupleIJNS7_1CILi128EEESA_NS9_ILi48EEEEEENS8_IJiNS9_ILi1EEENS8_IJiiEEEEEESF_SF_NS4_12CausalFusionEJNS2_6OptionILNS2_3TagE0ENS9_ILb1EEEEENSH_ILSI_2ESJ_EEEEENS4_15FmhaFwdEpilogueIS6_fNS8_IJNS9_ILi64EEESB_SA_EEEEENS2_23PersistentTileSchedulerEJSK_SL_EEEEEvNT_6ParamsE)
        /*0008*/ 	.word	0x000000a8


	//----- nvinfo : EIATTR_FRAME_SIZE
	.align		4
.L_16:
        /*000c*/ 	.byte	0x04, 0x11
        /*000e*/ 	.short	(.L_18 - .L_17)
	.align		4
.L_17:
        /*0010*/ 	.word	index@($__internal_0_$__cuda_sm20_rcp_rn_f32_slowpath)
        /*0014*/ 	.word	0x00000000


	//----- nvinfo : EIATTR_FRAME_SIZE
	.align		4
.L_18:
        /*0018*/ 	.byte	0x04, 0x11
        /*001a*/ 	.short	(.L_20 - .L_19)
	.align		4
.L_19:
        /*001c*/ 	.word	index@(_ZN7cutlass13device_kernelINS_4fmha6kernel28FmhaKernelTmaWarpSpecializedINS1_10collective30FmhaMainloopTmaWarpSpecializedINS_6half_tEffN4cute5tupleIJNS7_1CILi128EEESA_NS9_ILi48EEEEEENS8_IJiNS9_ILi1EEENS8_IJiiEEEEEESF_SF_NS4_12CausalFusionEJNS2_6OptionILNS2_3TagE0ENS9_ILb1EEEEENSH_ILSI_2ESJ_EEEEENS4_15FmhaFwdEpilogueIS6_fNS8_IJNS9_ILi64EEESB_SA_EEEEENS2_23PersistentTileSchedulerEJSK_SL_EEEEEvNT_6ParamsE)
        /*0020*/ 	.word	0x00000000


	//----- nvinfo : EIATTR_MIN_STACK_SIZE
	.align		4
.L_20:
        /*0024*/ 	.byte	0x04, 0x12
        /*0026*/ 	.short	(.L_22 - .L_21)
	.align		4
.L_21:
        /*0028*/ 	.word	index@(_ZN7cutlass13device_kernelINS_4fmha6kernel28FmhaKernelTmaWarpSpecializedINS1_10collective30FmhaMainloopTmaWarpSpecializedINS_6half_tEffN4cute5tupleIJNS7_1CILi128EEESA_NS9_ILi48EEEEEENS8_IJiNS9_ILi1EEENS8_IJiiEEEEEESF_SF_NS4_12CausalFusionEJNS2_6OptionILNS2_3TagE0ENS9_ILb1EEEEENSH_ILSI_2ESJ_EEEEENS4_15FmhaFwdEpilogueIS6_fNS8_IJNS9_ILi64EEESB_SA_EEEEENS2_23PersistentTileSchedulerEJSK_SL_EEEEEvNT_6ParamsE)
        /*002c*/ 	.word	0x00000000
.L_22:


//--------------------- .nv.compat                --------------------------
	.section	.nv.compat,"",@"SHT_CUDA_COMPAT_INFO"
	.align	4
        /*0000*/ 	.byte	0x02, 0x09, 0x01, 0x00, 0x02, 0x02, 0x04, 0x00, 0x02, 0x05, 0x05, 0x00, 0x03, 0x07, 0x01, 0x01
        /*0010*/ 	.byte	0x02, 0x03, 0x01, 0x00, 0x02, 0x06, 0x01, 0x00, 0x04, 0x0b, 0x08, 0x00, 0x00, 0x00, 0x00, 0x00
        /*0020*/ 	.byte	0x00, 0x00, 0x00, 0x00


//--------------------- .nv.info._ZN7cutlass13device_kernelINS_4fmha6kernel28FmhaKernelTmaWarpSpecializedINS1_10collective30FmhaMainloopTmaWarpSpecializedINS_6half_tEffN4cute5tupleIJNS7_1CILi128EEESA_NS9_ILi48EEEEEENS8_IJiNS9_ILi1EEENS8_IJiiEEEEEESF_SF_NS4_12CausalFusionEJNS2_6OptionILNS2_3TagE0ENS9_ILb1EEEEENSH_ILSI_2ESJ_EEEEENS4_15FmhaFwdEpilogueIS6_fNS8_IJNS9_ILi64EEESB_SA_EEEEENS2_23PersistentTileSchedulerEJSK_SL_EEEEEvNT_6ParamsE --------------------------
	.section	.nv.info._ZN7cutlass13device_kernelINS_4fmha6kernel28FmhaKernelTmaWarpSpecializedINS1_10collective30FmhaMainloopTmaWarpSpecializedINS_6half_tEffN4cute5tupleIJNS7_1CILi128EEESA_NS9_ILi48EEEEEENS8_IJiNS9_ILi1EEENS8_IJiiEEEEEESF_SF_NS4_12CausalFusionEJNS2_6OptionILNS2_3TagE0ENS9_ILb1EEEEENSH_ILSI_2ESJ_EEEEENS4_15FmhaFwdEpilogueIS6_fNS8_IJNS9_ILi64EEESB_SA_EEEEENS2_23PersistentTileSchedulerEJSK_SL_EEEEEvNT_6ParamsE,"",@"SHT_CUDA_INFO"
	.sectionflags	@""
	.align	4


	//----- nvinfo : EIATTR_CUDA_API_VERSION
	.align		4
        /*0000*/ 	.byte	0x04, 0x37
        /*0002*/ 	.short	(.L_24 - .L_23)
.L_23:
        /*0004*/ 	.word	0x00000082


	//----- nvinfo : EIATTR_KPARAM_INFO
	.align		4
.L_24:
        /*0008*/ 	.byte	0x04, 0x17
        /*000a*/ 	.short	(.L_26 - .L_25)
.L_25:
        /*000c*/ 	.word	0x00000000
        /*0010*/ 	.short	0x0000
        /*0012*/ 	.short	0x0070
        /*0014*/ 	.byte	0x00, 0xf0, 0x01, 0x20


	//----- nvinfo : EIATTR_SPARSE_MMA_MASK
	.align		4
.L_26:
        /*0018*/ 	.byte	0x03, 0x50
        /*001a*/ 	.short	0x0000


	//----- nvinfo : EIATTR_MAXREG_COUNT
	.align		4
        /*001c*/ 	.byte	0x03, 0x1b
        /*001e*/ 	.short	0x00a8


	//----- nvinfo : EIATTR_NUM_BARRIERS
	.align		4
        /*0020*/ 	.byte	0x02, 0x4c
        /*0022*/ 	.byte	0x02
	.zero		1


	//----- nvinfo : EIATTR_EXTERNS
	.align		4
        /*0024*/ 	.byte	0x04, 0x0f
        /*0026*/ 	.short	(.L_28 - .L_27)


	//   ....[0]....
	.align		4
.L_27:
        /*0028*/ 	.word	index@(__assertfail)


	//----- nvinfo : EIATTR_MERCURY_ISA_VERSION
	.align		4
.L_28:
        /*002c*/ 	.byte	0x03, 0x5f
        /*002e*/ 	.short	0x0101


	//----- nvinfo : EIATTR_INT_WARP_WIDE_INSTR_OFFSETS
	.align		4
        /*0030*/ 	.byte	0x04, 0x31
        /*0032*/ 	.short	(.L_30 - .L_29)


	//   ....[0]....
.L_29:
        /*0034*/ 	.word	0x00000760


	//   ....[1]....
        /*0038*/ 	.word	0x00000770


	//   ....[2]....
        /*003c*/ 	.word	0x00000780


	//   ....[3]....
        /*0040*/ 	.word	0x00000790


	//   ....[4]....
        /*0044*/ 	.word	0x00000800


	//   ....[5]....
        /*0048*/ 	.word	0x000009c0


	//   ....[6]....
        /*004c*/ 	.word	0x00000a70


	//----- nvinfo : EIATTR_COOP_GROUP_MASK_REGIDS
	.align		4
.L_30:
        /*0050*/ 	.byte	0x04, 0x29
        /*0052*/ 	.short	(.L_32 - .L_31)


	//   ....[0]....
.L_31:
        /*0054*/ 	.word	0xffffffff


	//   ....[1]....
        /*0058*/ 	.word	0xffffffff


	//   ....[2]....
        /*005c*/ 	.word	0xffffffff


	//   ....[3]....
        /*0060*/ 	.word	0xffffffff


	//   ....[4]....
        /*0064*/ 	.word	0xffffffff


	//   ....[5]....
        /*0068*/ 	.word	0xffffffff


	//   ....[6]....
        /*006c*/ 	.word	0xffffffff


	//   ....[7]....
        /*0070*/ 	.word	0xffffffff


	//   ....[8]....
        /*0074*/ 	.word	0xffffffff


	//   ....[9]....
        /*0078*/ 	.word	0xffffffff


	//   ....[10]....
        /*007c*/ 	.word	0xffffffff


	//   ....[11]....
        /*0080*/ 	.word	0xffffffff


	//   ....[12]....
        /*0084*/ 	.word	0xffffffff


	//   ....[13]....
        /*0088*/ 	.word	0xffffffff


	//   ....[14]....
        /*008c*/ 	.word	0xffffffff


	//   ....[15]....
        /*0090*/ 	.word	0xffffffff


	//   ....[16]....
        /*0094*/ 	.word	0xffffffff


	//   ....[17]....
        /*0098*/ 	.word	0xffffffff


	//   ....[18]....
        /*009c*/ 	.word	0xffffffff


	//   ....[19]....
        /*00a0*/ 	.word	0xffffffff


	//   ....[20]....
        /*00a4*/ 	.word	0xffffffff


	//   ....[21]....
        /*00a8*/ 	.word	0xffffffff


	//----- nvinfo : EIATTR_COOP_GROUP_INSTR_OFFSETS
	.align		4
.L_32:
        /*00ac*/ 	.byte	0x04, 0x28
        /*00ae*/ 	.short	(.L_34 - .L_33)


	//   ....[0]....
.L_33:
        /*00b0*/ 	.word	0x00000070


	//   ....[1]....
        /*00b4*/ 	.word	0x000000a0


	//   ....[2]....
        /*00b8*/ 	.word	0x000001d0


	//   ....[3]....
        /*00bc*/ 	.word	0x000003e0


	//   ....[4]....
        /*00c0*/ 	.word	0x000005a0


	//   ....[5]....
        /*00c4*/ 	.word	0x00000700


	//   ....[6]....
        /*00c8*/ 	.word	0x00002030


	//   ....[7]....
        /*00cc*/ 	.word	0x00002070


	//   ....[8]....
        /*00d0*/ 	.word	0x000028e0


	//   ....[9]....
        /*00d4*/ 	.word	0x00002a20


	//   ....[10]....
        /*00d8*/ 	.word	0x00004c00


	//   ....[11]....
        /*00dc*/ 	.word	0x00004c20


	//   ....[12]....
        /*00e0*/ 	.word	0x00005550


	//   ....[13]....
        /*00e4*/ 	.word	0x00005660


	//   ....[14]....
        /*00e8*/ 	.word	0x00008060


	//   ....[15]....
        /*00ec*/ 	.word	0x00008160


	//   ....[16]....
        /*00f0*/ 	.word	0x00008d40


	//   ....[17]....
        /*00f4*/ 	.word	0x00008e70


	//   ....[18]....
        /*00f8*/ 	.word	0x0000afb0


	//   ....[19]....
        /*00fc*/ 	.word	0x0000aff0


	//   ....[20]....
        /*0100*/ 	.word	0x0000b030


	//   ....[21]....
        /*0104*/ 	.word	0x0000b040


	//----- nvinfo : EIATTR_REG_RECONFIG
	.align		4
.L_34:
        /*0108*/ 	.byte	0x01, 0x54
	.zero		2


	//----- nvinfo : EIATTR_SYSCALL_OFFSETS
	.align		4
        /*010c*/ 	.byte	0x04, 0x46
        /*010e*/ 	.short	(.L_36 - .L_35)


	//   ....[0]....
.L_35:
        /*0110*/ 	.word	0x0000ba00


	//   ....[1]....
        /*0114*/ 	.word	0x0000bb60


	//----- nvinfo : EIATTR_MBARRIER_INSTR_OFFSETS
	.align		4
.L_36:
        /*0118*/ 	.byte	0x04, 0x39
        /*011a*/ 	.short	(.L_38 - .L_37)


	//   ....[0]....
.L_37:
        /*011c*/ 	.word	0x00000390
        /*0120*/ 	.word	0x000000ff
        /*0124*/ 	.word	0x00014250
        /*0128*/ 	.short	0x0100
        /*012a*/ 	.byte	0x08
	.zero		1


	//   ....[1]....
        /*012c*/ 	.word	0x000003a0
        /*0130*/ 	.word	0x000000ff
        /*0134*/ 	.word	0x00014260
        /*0138*/ 	.short	0x0100
        /*013a*/ 	.byte	0x08
	.zero		1


	//   ....[2]....
        /*013c*/ 	.word	0x000003b0
        /*0140*/ 	.word	0x000000ff
        /*0144*/ 	.word	0x00014258
        /*0148*/ 	.short	0x0100
        /*014a*/ 	.byte	0x08
	.zero		1


	//   ....[3]....
        /*014c*/ 	.word	0x000003c0
        /*0150*/ 	.word	0x000000ff
        /*0154*/ 	.word	0x00014268
        /*0158*/ 	.short	0x0100
        /*015a*/ 	.byte	0x08
	.zero		1


	//   ....[4]....
        /*015c*/ 	.word	0x000004f0
        /*0160*/ 	.word	0x000000ff
        /*0164*/ 	.word	0x00014200
        /*0168*/ 	.short	0x0100
        /*016a*/ 	.byte	0x08
	.zero		1


	//   ....[5]....
        /*016c*/ 	.word	0x00000500
        /*0170*/ 	.word	0x000000ff
        /*0174*/ 	.word	0x00014228
        /*0178*/ 	.short	0x0100
        /*017a*/ 	.byte	0x08
	.zero		1


	//   ....[6]....
        /*017c*/ 	.word	0x00000510
        /*0180*/ 	.word	0x000000ff
        /*0184*/ 	.word	0x00014208
        /*0188*/ 	.short	0x0100
        /*018a*/ 	.byte	0x08
	.zero		1


	//   ....[7]....
        /*018c*/ 	.word	0x00000520
        /*0190*/ 	.word	0x000000ff
        /*0194*/ 	.word	0x00014230
        /*0198*/ 	.short	0x0100
        /*019a*/ 	.byte	0x08
	.zero		1


	//   ....[8]....
        /*019c*/ 	.word	0x00000530
        /*01a0*/ 	.word	0x000000ff
        /*01a4*/ 	.word	0x00014210
        /*01a8*/ 	.short	0x0100
        /*01aa*/ 	.byte	0x08
	.zero		1


	//   ....[9]....
        /*01ac*/ 	.word	0x00000540
        /*01b0*/ 	.word	0x000000ff
        /*01b4*/ 	.word	0x00014238
        /*01b8*/ 	.short	0x0100
        /*01ba*/ 	.byte	0x08
	.zero		1


	//   ....[10]....
        /*01bc*/ 	.word	0x00000550
        /*01c0*/ 	.word	0x000000ff
        /*01c4*/ 	.word	0x00014218
        /*01c8*/ 	.short	0x0100
        /*01ca*/ 	.byte	0x08
	.zero		1


	//   ....[11]....
        /*01cc*/ 	.word	0x00000560
        /*01d0*/ 	.word	0x000000ff
        /*01d4*/ 	.word	0x00014240
        /*01d8*/ 	.short	0x0100
        /*01da*/ 	.byte	0x08
	.zero		1


	//   ....[12]....
        /*01dc*/ 	.word	0x00000570
        /*01e0*/ 	.word	0x000000ff
        /*01e4*/ 	.word	0x00014220
        /*01e8*/ 	.short	0x0100
        /*01ea*/ 	.byte	0x08
	.zero		1


	//   ....[13]....
        /*01ec*/ 	.word	0x00000580
        /*01f0*/ 	.word	0x000000ff
        /*01f4*/ 	.word	0x00014248
        /*01f8*/ 	.short	0x0100
        /*01fa*/ 	.byte	0x08
	.zero		1


	//   ....[14]....
        /*01fc*/ 	.word	0x000006b0
        /*0200*/ 	.word	0x000000ff
        /*0204*/ 	.word	0x00014270
        /*0208*/ 	.short	0x0100
        /*020a*/ 	.byte	0x08
	.zero		1


	//   ....[15]....
        /*020c*/ 	.word	0x000006c0
        /*0210*/ 	.word	0x000000ff
        /*0214*/ 	.word	0x00014280
        /*0218*/ 	.short	0x0100
        /*021a*/ 	.byte	0x08
	.zero		1


	//   ....[16]....
        /*021c*/ 	.word	0x000006d0
        /*0220*/ 	.word	0x000000ff
        /*0224*/ 	.word	0x00014278
        /*0228*/ 	.short	0x0100
        /*022a*/ 	.byte	0x08
	.zero		1


	//   ....[17]....
        /*022c*/ 	.word	0x000006e0
        /*0230*/ 	.word	0x000000ff
        /*0234*/ 	.word	0x00014288
        /*0238*/ 	.short	0x0100
        /*023a*/ 	.byte	0x08
	.zero		1


	//   ....[18]....
        /*023c*/ 	.word	0x00000820
        /*0240*/ 	.word	0x000000ff
        /*0244*/ 	.word	0x00014290
        /*0248*/ 	.short	0x0100
        /*024a*/ 	.byte	0x06
	.zero		1


	//   ....[19]....
        /*024c*/ 	.word	0x00000830
        /*0250*/ 	.word	0x000000ff
        /*0254*/ 	.word	0x00014298
        /*0258*/ 	.short	0x0100
        /*025a*/ 	.byte	0x06
	.zero		1


	//   ....[20]....
        /*025c*/ 	.word	0x00000840
        /*0260*/ 	.word	0x000000ff
        /*0264*/ 	.word	0x000142a0
        /*0268*/ 	.short	0x0100
        /*026a*/ 	.byte	0x06
	.zero		1


	//   ....[21]....
        /*026c*/ 	.word	0x00000850
        /*0270*/ 	.word	0x000000ff
        /*0274*/ 	.word	0x000142a8
        /*0278*/ 	.short	0x0100
        /*027a*/ 	.byte	0x06
	.zero		1


	//   ....[22]....
        /*027c*/ 	.word	0x00000950
        /*0280*/ 	.word	0x000000ff
        /*0284*/ 	.word	0x000142c0
        /*0288*/ 	.short	0x0100
        /*028a*/ 	.byte	0x08
	.zero		1


	//   ....[23]....
        /*028c*/ 	.word	0x00000960
        /*0290*/ 	.word	0x000000ff
        /*0294*/ 	.word	0x000142d8
        /*0298*/ 	.short	0x0100
        /*029a*/ 	.byte	0x08
	.zero		1


	//   ....[24]....
        /*029c*/ 	.word	0x00000970
        /*02a0*/ 	.word	0x000000ff
        /*02a4*/ 	.word	0x000142c8
        /*02a8*/ 	.short	0x0100
        /*02aa*/ 	.byte	0x08
	.zero		1


	//   ....[25]....
        /*02ac*/ 	.word	0x00000980
        /*02b0*/ 	.word	0x000000ff
        /*02b4*/ 	.word	0x000142e0
        /*02b8*/ 	.short	0x0100
        /*02ba*/ 	.byte	0x08
	.zero		1


	//   ....[26]....
        /*02bc*/ 	.word	0x00000990
        /*02c0*/ 	.word	0x000000ff
        /*02c4*/ 	.word	0x000142d0
        /*02c8*/ 	.short	0x0100
        /*02ca*/ 	.byte	0x08
	.zero		1


	//   ....[27]....
        /*02cc*/ 	.word	0x000009a0
        /*02d0*/ 	.word	0x000000ff
        /*02d4*/ 	.word	0x000142e8
        /*02d8*/ 	.short	0x0100
        /*02da*/ 	.byte	0x08
	.zero		1


	//   ....[28]....
        /*02dc*/ 	.word	0x00000aa0
        /*02e0*/ 	.word	0x000000ff
        /*02e4*/ 	.word	0x000142b0
        /*02e8*/ 	.short	0x0100
        /*02ea*/ 	.byte	0x06
	.zero		1


	//   ....[29]....
        /*02ec*/ 	.word	0x000013c0
        /*02f0*/ 	.word	0x000000ff
        /*02f4*/ 	.word	0x00014250
        /*02f8*/ 	.short	0x010a
        /*02fa*/ 	.byte	0x04
	.zero		1


	//   ....[30]....
        /*02fc*/ 	.word	0x00001470
        /*0300*/ 	.word	0x000000ff
        /*0304*/ 	.word	0x00014200
        /*0308*/ 	.short	0x010a
        /*030a*/ 	.byte	0x12
	.zero		1


	//   ....[31]....
        /*030c*/ 	.word	0x00001490
        /*0310*/ 	.word	0x000000ff
        /*0314*/ 	.word	0xfffffff8
        /*0318*/ 	.short	0x010a
        /*031a*/ 	.byte	0x10
	.zero		1


	//   ....[32]....
        /*031c*/ 	.word	0x00003bb0
        /*0320*/ 	.word	0x0000001a
        /*0324*/ 	.word	0x00000000
        /*0328*/ 	.short	0x0101
        /*032a*/ 	.byte	0x13
	.zero		1


	//   ....[33]....
        /*032c*/ 	.word	0x00003df0
        /*0330*/ 	.word	0x000000ff
        /*0334*/ 	.word	0x00014200
        /*0338*/ 	.short	0x010a
        /*033a*/ 	.byte	0x06
	.zero		1


	//   ....[34]....
        /*033c*/ 	.word	0x00004710
        /*0340*/ 	.word	0x000000ff
        /*0344*/ 	.word	0x00000000
        /*0348*/ 	.short	0x0101
        /*034a*/ 	.byte	0x12
	.zero		1


	//   ....[35]....
        /*034c*/ 	.word	0x00004840
        /*0350*/ 	.word	0x000000ff
        /*0354*/ 	.word	0x00014200
        /*0358*/ 	.short	0x010a
        /*035a*/ 	.byte	0x06
	.zero		1


	//   ....[36]....
        /*035c*/ 	.word	0x000067a0
        /*0360*/ 	.word	0x000000ff
        /*0364*/ 	.word	0x00014200
        /*0368*/ 	.short	0x010a
        /*036a*/ 	.byte	0x06
	.zero		1


	//   ....[37]....
        /*036c*/ 	.word	0x00006b30
        /*0370*/ 	.word	0x000000ff
        /*0374*/ 	.word	0x00014200
        /*0378*/ 	.short	0x010a
        /*037a*/ 	.byte	0x06
	.zero		1


	//   ....[38]....
        /*037c*/ 	.word	0x00007440
        /*0380*/ 	.word	0x000000ff
        /*0384*/ 	.word	0x00000000
        /*0388*/ 	.short	0x0101
        /*038a*/ 	.byte	0x06
	.zero		1


	//   ....[39]....
        /*038c*/ 	.word	0x000074f0
        /*0390*/ 	.word	0x000000ff
        /*0394*/ 	.word	0x00000000
        /*0398*/ 	.short	0x0101
        /*039a*/ 	.byte	0x06
	.zero		1


	//   ....[40]....
        /*039c*/ 	.word	0x00007690
        /*03a0*/ 	.word	0x000000ff
        /*03a4*/ 	.word	0x00014200
        /*03a8*/ 	.short	0x010a
        /*03aa*/ 	.byte	0x06
	.zero		1


	//   ....[41]....
        /*03ac*/ 	.word	0x0000a030
        /*03b0*/ 	.word	0x000000ff
        /*03b4*/ 	.word	0x00014200
        /*03b8*/ 	.short	0x010a
        /*03ba*/ 	.byte	0x06
	.zero		1


	//   ....[42]....
        /*03bc*/ 	.word	0x0000a390
        /*03c0*/ 	.word	0x000000ff
        /*03c4*/ 	.word	0x00014200
        /*03c8*/ 	.short	0x010a
        /*03ca*/ 	.byte	0x06
	.zero		1


	//   ....[43]....
        /*03cc*/ 	.word	0x0000aca0
        /*03d0*/ 	.word	0x000000ff
        /*03d4*/ 	.word	0x00000000
        /*03d8*/ 	.short	0x0101
        /*03da*/ 	.byte	0x06
	.zero		1


	//   ....[44]....
        /*03dc*/ 	.word	0x0000ad50
        /*03e0*/ 	.word	0x000000ff
        /*03e4*/ 	.word	0x00000000
        /*03e8*/ 	.short	0x0101
        /*03ea*/ 	.byte	0x06
	.zero		1


	//   ....[45]....
        /*03ec*/ 	.word	0x0000af00
        /*03f0*/ 	.word	0x000000ff
        /*03f4*/ 	.word	0x00000000
        /*03f8*/ 	.short	0x0101
        /*03fa*/ 	.byte	0x04
	.zero		1


	//   ....[46]....
        /*03fc*/ 	.word	0x0000af80
        /*0400*/ 	.word	0x000000ff
        /*0404*/ 	.word	0x00000000
        /*0408*/ 	.short	0x0101
        /*040a*/ 	.byte	0x11
	.zero		1


	//   ....[47]....
        /*040c*/ 	.word	0x0000b4c0
        /*0410*/ 	.word	0x000000ff
        /*0414*/ 	.word	0x00000008
        /*0418*/ 	.short	0x010a
        /*041a*/ 	.byte	0x10
	.zero		1


	//   ....[48]....
        /*041c*/ 	.word	0x0000c470
        /*0420*/ 	.word	0x00000000
        /*0424*/ 	.word	0x00014290
        /*0428*/ 	.short	0x0101
        /*042a*/ 	.byte	0x29
	.zero		1


	//   ....[49]....
        /*042c*/ 	.word	0x0000c830
        /*0430*/ 	.word	0x00000007
        /*0434*/ 	.word	0x00014260
        /*0438*/ 	.short	0x010a
        /*043a*/ 	.byte	0x3f
	.zero		1


	//   ....[50]....
        /*043c*/ 	.word	0x0000cb50
        /*0440*/ 	.word	0x00000007
        /*0444*/ 	.word	0x000142b0
        /*0448*/ 	.short	0x0101
        /*044a*/ 	.byte	0x3f
	.zero		1


	//   ....[51]....
        /*044c*/ 	.word	0x0000cb60
        /*0450*/ 	.word	0x00000007
        /*0454*/ 	.word	0x000142b0
        /*0458*/ 	.short	0x010a
        /*045a*/ 	.byte	0x3f
	.zero		1


	//   ....[52]....
        /*045c*/ 	.word	0x0000cc00
        /*0460*/ 	.word	0x00000004
        /*0464*/ 	.word	0x00014260
        /*0468*/ 	.short	0x010a
        /*046a*/ 	.byte	0x3f
	.zero		1


	//   ....[53]....
        /*046c*/ 	.word	0x0000d2c0
        /*0470*/ 	.word	0x00000008
        /*0474*/ 	.word	0x00014228
        /*0478*/ 	.short	0x010a
        /*047a*/ 	.byte	0x3f
	.zero		1


	//   ....[54]....
        /*047c*/ 	.word	0x0000d5e0
        /*0480*/ 	.word	0x00000005
        /*0484*/ 	.word	0x000142b0
        /*0488*/ 	.short	0x0101
        /*048a*/ 	.byte	0x3f
	.zero		1


	//   ....[55]....
        /*048c*/ 	.word	0x0000d5f0
        /*0490*/ 	.word	0x00000005
        /*0494*/ 	.word	0x000142b0
        /*0498*/ 	.short	0x010a
        /*049a*/ 	.byte	0x3f
	.zero		1


	//   ....[56]....
        /*049c*/ 	.word	0x0000d6a0
        /*04a0*/ 	.word	0x00000007
        /*04a4*/ 	.word	0x00014228
        /*04a8*/ 	.short	0x010a
        /*04aa*/ 	.byte	0x3f
	.zero		1


	//   ....[57]....
        /*04ac*/ 	.word	0x0000da10
        /*04b0*/ 	.word	0x00000007
        /*04b4*/ 	.word	0x00014228
        /*04b8*/ 	.short	0x010a
        /*04ba*/ 	.byte	0x3f
	.zero		1


	//   ....[58]....
        /*04bc*/ 	.word	0x0000dd50
        /*04c0*/ 	.word	0x00000007
        /*04c4*/ 	.word	0x00014228
        /*04c8*/ 	.short	0x010a
        /*04ca*/ 	.byte	0x3f
	.zero		1


	//   ....[59]....
        /*04cc*/ 	.word	0x0000e0e0
        /*04d0*/ 	.word	0x00000003
        /*04d4*/ 	.word	0x00014250
        /*04d8*/ 	.short	0x010a
        /*04da*/ 	.byte	0x3f
	.zero		1


	//   ....[60]....
        /*04dc*/ 	.word	0x0000e140
        /*04e0*/ 	.word	0x00000005
        /*04e4*/ 	.word	0x00014200
        /*04e8*/ 	.short	0x010a
        /*04ea*/ 	.byte	0x3f
	.zero		1


	//   ....[61]....
        /*04ec*/ 	.word	0x0000e1a0
        /*04f0*/ 	.word	0x00000000
        /*04f4*/ 	.word	0xfffffff8
        /*04f8*/ 	.short	0x010a
        /*04fa*/ 	.byte	0x3f
	.zero		1


	//   ....[62]....
        /*04fc*/ 	.word	0x0000e200
        /*0500*/ 	.word	0x00000008
        /*0504*/ 	.word	0x00014200
        /*0508*/ 	.short	0x010a
        /*050a*/ 	.byte	0x3f
	.zero		1


	//   ....[63]....
        /*050c*/ 	.word	0x0000e260
        /*0510*/ 	.word	0x0000000d
        /*0514*/ 	.word	0x00014200
        /*0518*/ 	.short	0x010a
        /*051a*/ 	.byte	0x3f
	.zero		1


	//   ....[64]....
        /*051c*/ 	.word	0x0000e2c0
        /*0520*/ 	.word	0x00000008
        /*0524*/ 	.word	0x00014200
        /*0528*/ 	.short	0x010a
        /*052a*/ 	.byte	0x3f
	.zero		1


	//   ....[65]....
        /*052c*/ 	.word	0x0000e320
        /*0530*/ 	.word	0x0000000b
        /*0534*/ 	.word	0x00014200
        /*0538*/ 	.short	0x010a
        /*053a*/ 	.byte	0x3f
	.zero		1


	//   ....[66]....
        /*053c*/ 	.word	0x0000e380
        /*0540*/ 	.word	0x00000009
        /*0544*/ 	.word	0x00014200
        /*0548*/ 	.short	0x010a
        /*054a*/ 	.byte	0x3f
	.zero		1


	//   ....[67]....
        /*054c*/ 	.word	0x0000e3e0
        /*0550*/ 	.word	0x00000003
        /*0554*/ 	.word	0x00000008
        /*0558*/ 	.short	0x010a
        /*055a*/ 	.byte	0x3f
	.zero		1


	//   ....[68]....
        /*055c*/ 	.word	0x0000e4b0
        /*0560*/ 	.word	0x00000007
        /*0564*/ 	.word	0x00014260
        /*0568*/ 	.short	0x010a
        /*056a*/ 	.byte	0x3f
	.zero		1


	//   ....[69]....
        /*056c*/ 	.word	0x0000e500
        /*0570*/ 	.word	0x00000007
        /*0574*/ 	.word	0x000142b0
        /*0578*/ 	.short	0x010a
        /*057a*/ 	.byte	0x3f
	.zero		1


	//   ....[70]....
        /*057c*/ 	.word	0x0000e550
        /*0580*/ 	.word	0x00000004
        /*0584*/ 	.word	0x00014260
        /*0588*/ 	.short	0x010a
        /*058a*/ 	.byte	0x3f
	.zero		1


	//   ....[71]....
        /*058c*/ 	.word	0x0000e620
        /*0590*/ 	.word	0x00000008
        /*0594*/ 	.word	0x00014228
        /*0598*/ 	.short	0x010a
        /*059a*/ 	.byte	0x3f
	.zero		1


	//   ....[72]....
        /*059c*/ 	.word	0x0000e670
        /*05a0*/ 	.word	0x00000005
        /*05a4*/ 	.word	0x000142b0
        /*05a8*/ 	.short	0x010a
        /*05aa*/ 	.byte	0x3f
	.zero		1


	//   ....[73]....
        /*05ac*/ 	.word	0x0000e6c0
        /*05b0*/ 	.word	0x00000007
        /*05b4*/ 	.word	0x00014228
        /*05b8*/ 	.short	0x010a
        /*05ba*/ 	.byte	0x3f
	.zero		1


	//   ....[74]....
        /*05bc*/ 	.word	0x0000e710
        /*05c0*/ 	.word	0x00000007
        /*05c4*/ 	.word	0x00014228
        /*05c8*/ 	.short	0x010a
        /*05ca*/ 	.byte	0x3f
	.zero		1


	//   ....[75]....
        /*05cc*/ 	.word	0x0000e760
        /*05d0*/ 	.word	0x00000007
        /*05d4*/ 	.word	0x00014228
        /*05d8*/ 	.short	0x010a
        /*05da*/ 	.byte	0x3f
	.zero		1


	//----- nvinfo : EIATTR_NUM_MBARRIERS
	.align		4
.L_38:
        /*05dc*/ 	.byte	0x03, 0x38
        /*05de*/ 	.short	0x001d


	//----- nvinfo : EIATTR_EXIT_INSTR_OFFSETS
	.align		4
        /*05e0*/ 	.byte	0x04, 0x1c
        /*05e2*/ 	.short	(.L_40 - .L_39)


	//   ....[0]....
.L_39:
        /*05e4*/ 	.word	0x00000b00


	//   ....[1]....
        /*05e8*/ 	.word	0x00000b70


	//   ....[2]....
        /*05ec*/ 	.word	0x0000c4a0


	//   ....[3]....
        /*05f0*/ 	.word	0x0000c500


	//   ....[4]....
        /*05f4*/ 	.word	0x0000c530


	//   ....[5]....
        /*05f8*/ 	.word	0x0000cf10


	//   ....[6]....
        /*05fc*/ 	.word	0x0000cf40


	//   ....[7]....
        /*0600*/ 	.word	0x0000e0c0


	//----- nvinfo : EIATTR_MAX_THREADS
	.align		4
.L_40:
        /*0604*/ 	.byte	0x04, 0x05
        /*0606*/ 	.short	(.L_42 - .L_41)
.L_41:
        /*0608*/ 	.word	0x00000180
        /*060c*/ 	.word	0x00000001
        /*0610*/ 	.word	0x00000001


	//----- nvinfo : EIATTR_CRS_STACK_SIZE
	.align		4
.L_42:
        /*0614*/ 	.byte	0x04, 0x1e
        /*0616*/ 	.short	(.L_44 - .L_43)
.L_43:
        /*0618*/ 	.word	0x00000000


	//----- nvinfo : EIATTR_CBANK_PARAM_SIZE
	.align		4
.L_44:
        /*061c*/ 	.byte	0x03, 0x19
        /*061e*/ 	.short	0x0870


	//----- nvinfo : EIATTR_PARAM_CBANK
	.align		4
        /*0620*/ 	.byte	0x04, 0x0a
        /*0622*/ 	.short	(.L_46 - .L_45)
	.align		4
.L_45:
        /*0624*/ 	.word	index@(.nv.constant0._ZN7cutlass13device_kernelINS_4fmha6kernel28FmhaKernelTmaWarpSpecializedINS1_10collective30FmhaMainloopTmaWarpSpecializedINS_6half_tEffN4cute5tupleIJNS7_1CILi128EEESA_NS9_ILi48EEEEEENS8_IJiNS9_ILi1EEENS8_IJiiEEEEEESF_SF_NS4_12CausalFusionEJNS2_6OptionILNS2_3TagE0ENS9_ILb1EEEEENSH_ILSI_2ESJ_EEEEENS4_15FmhaFwdEpilogueIS6_fNS8_IJNS9_ILi64EEESB_SA_EEEEENS2_23PersistentTileSchedulerEJSK_SL_EEEEEvNT_6ParamsE)
        /*0628*/ 	.short	0x0210
        /*062a*/ 	.short	0x0870


	//----- nvinfo : EIATTR_SW_WAR
	.align		4
.L_46:
        /*062c*/ 	.byte	0x04, 0x36
        /*062e*/ 	.short	(.L_48 - .L_47)
.L_47:
        /*0630*/ 	.word	0x00000008
.L_48:


//--------------------- .nv.callgraph             --------------------------
	.section	.nv.callgraph,"",@"SHT_CUDA_CALLGRAPH"
	.align	4
	.sectionentsize	8
	.align		4
        /*0000*/ 	.word	0x00000000
	.align		4
        /*0004*/ 	.word	0xffffffff
	.align		4
        /*0008*/ 	.word	index@(_ZN7cutlass13device_kernelINS_4fmha6kernel28FmhaKernelTmaWarpSpecializedINS1_10collective30FmhaMainloopTmaWarpSpecializedINS_6half_tEffN4cute5tupleIJNS7_1CILi128EEESA_NS9_ILi48EEEEEENS8_IJiNS9_ILi1EEENS8_IJiiEEEEEESF_SF_NS4_12CausalFusionEJNS2_6OptionILNS2_3TagE0ENS9_ILb1EEEEENSH_ILSI_2ESJ_EEEEENS4_15FmhaFwdEpilogueIS6_fNS8_IJNS9_ILi64EEESB_SA_EEEEENS2_23PersistentTileSchedulerEJSK_SL_EEEEEvNT_6ParamsE)
	.align		4
        /*000c*/ 	.word	index@(__assertfail)
	.align		4
        /*0010*/ 	.word	0x00000000
	.align		4
        /*0014*/ 	.word	0xfffffffe
	.align		4
        /*0018*/ 	.word	0x00000000
	.align		4
        /*001c*/ 	.word	0xfffffffd
	.align		4
        /*0020*/ 	.word	0x00000000
	.align		4
        /*0024*/ 	.word	0xfffffffc


//--------------------- .nv.constant4             --------------------------
	.section	.nv.constant4,"a",@progbits
	.align	8
	.align		8
.nv.constant4:
        /*0000*/ 	.dword	__assertfail
	.align		8
        /*0008*/ 	.dword	__unnamed_1
	.align		8
        /*0010*/ 	.dword	__unnamed_2
	.align		8
        /*0018*/ 	.dword	_ZN39_INTERNAL_00e00df5_4_k_cu_5dc2f157_32844cuda3std3__45__cpo5beginE
	.align		8
        /*0020*/ 	.dword	_ZN39_INTERNAL_00e00df5_4_k_cu_5dc2f157_32844cuda3std3__45__cpo3endE
	.align		8
        /*0028*/ 	.dword	_ZN39_INTERNAL_00e00df5_4_k_cu_5dc2f157_32844cuda3std3__45__cpo6cbeginE
	.align		8
        /*0030*/ 	.dword	_ZN39_INTERNAL_00e00df5_4_k_cu_5dc2f157_32844cuda3std3__45__cpo4cendE
	.align		8
        /*0038*/ 	.dword	_ZN39_INTERNAL_00e00df5_4_k_cu_5dc2f157_32844cuda3std3__441_GLOBAL__N__00e00df5_4_k_cu_5dc2f157_32846ignoreE
	.align		8
        /*0040*/ 	.dword	_ZN39_INTERNAL_00e00df5_4_k_cu_5dc2f157_32844cuda3std3__419piecewise_constructE
	.align		8
        /*0048*/ 	.dword	_ZN39_INTERNAL_00e00df5_4_k_cu_5dc2f157_32844cuda3std3__48in_placeE
	.align		8
        /*0050*/ 	.dword	_ZN39_INTERNAL_00e00df5_4_k_cu_5dc2f157_32844cuda3std6ranges3__45__cpo4swapE
	.align		8
        /*0058*/ 	.dword	_ZN39_INTERNAL_00e00df5_4_k_cu_5dc2f157_32844cuda3std6ranges3__45__cpo9iter_moveE
	.align		8
        /*0060*/ 	.dword	_ZN39_INTERNAL_00e00df5_4_k_cu_5dc2f157_32844cute7productE
	.align		8
        /*0068*/ 	.dword	_ZN39_INTERNAL_00e00df5_4_k_cu_5dc2f157_32844cute1_E
	.align		8
        /*0070*/ 	.dword	$str$24
	.align		8
        /*0078*/ 	.dword	$str$25


//--------------------- .text._ZN7cutlass13device_kernelINS_4fmha6kernel28FmhaKernelTmaWarpSpecializedINS1_10collective30FmhaMainloopTmaWarpSpecializedINS_6half_tEffN4cute5tupleIJNS7_1CILi128EEESA_NS9_ILi48EEEEEENS8_IJiNS9_ILi1EEENS8_IJiiEEEEEESF_SF_NS4_12CausalFusionEJNS2_6OptionILNS2_3TagE0ENS9_ILb1EEEEENSH_ILSI_2ESJ_EEEEENS4_15FmhaFwdEpilogueIS6_fNS8_IJNS9_ILi64EEESB_SA_EEEEENS2_23PersistentTileSchedulerEJSK_SL_EEEEEvNT_6ParamsE --------------------------
	.section	.text._ZN7cutlass13device_kernelINS_4fmha6kernel28FmhaKernelTmaWarpSpecializedINS1_10collective30FmhaMainloopTmaWarpSpecializedINS_6half_tEffN4cute5tupleIJNS7_1CILi128EEESA_NS9_ILi48EEEEEENS8_IJiNS9_ILi1EEENS8_IJiiEEEEEESF_SF_NS4_12CausalFusionEJNS2_6OptionILNS2_3TagE0ENS9_ILb1EEEEENSH_ILSI_2ESJ_EEEEENS4_15FmhaFwdEpilogueIS6_fNS8_IJNS9_ILi64EEESB_SA_EEEEENS2_23PersistentTileSchedulerEJSK_SL_EEEEEvNT_6ParamsE,"ax",@progbits
	.align	128
.text._ZN7cutlass13device_kernelINS_4fmha6kernel28FmhaKernelTmaWarpSpecializedINS1_10collective30FmhaMainloopTmaWarpSpecializedINS_6half_tEffN4cute5tupleIJNS7_1CILi128EEESA_NS9_ILi48EEEEEENS8_IJiNS9_ILi1EEENS8_IJiiEEEEEESF_SF_NS4_12CausalFusionEJNS2_6OptionILNS2_3TagE0ENS9_ILb1EEEEENSH_ILSI_2ESJ_EEEEENS4_15FmhaFwdEpilogueIS6_fNS8_IJNS9_ILi64EEESB_SA_EEEEENS2_23PersistentTileSchedulerEJSK_SL_EEEEEvNT_6ParamsE:
        .type           _ZN7cutlass13device_kernelINS_4fmha6kernel28FmhaKernelTmaWarpSpecializedINS1_10collective30FmhaMainloopTmaWarpSpecializedINS_6half_tEffN4cute5tupleIJNS7_1CILi128EEESA_NS9_ILi48EEEEEENS8_IJiNS9_ILi1EEENS8_IJiiEEEEEESF_SF_NS4_12CausalFusionEJNS2_6OptionILNS2_3TagE0ENS9_ILb1EEEEENSH_ILSI_2ESJ_EEEEENS4_15FmhaFwdEpilogueIS6_fNS8_IJNS9_ILi64EEESB_SA_EEEEENS2_23PersistentTileSchedulerEJSK_SL_EEEEEvNT_6ParamsE,@function
        .size           _ZN7cutlass13device_kernelINS_4fmha6kernel28FmhaKernelTmaWarpSpecializedINS1_10collective30FmhaMainloopTmaWarpSpecializedINS_6half_tEffN4cute5tupleIJNS7_1CILi128EEESA_NS9_ILi48EEEEEENS8_IJiNS9_ILi1EEENS8_IJiiEEEEEESF_SF_NS4_12CausalFusionEJNS2_6OptionILNS2_3TagE0ENS9_ILb1EEEEENSH_ILSI_2ESJ_EEEEENS4_15FmhaFwdEpilogueIS6_fNS8_IJNS9_ILi64EEESB_SA_EEEEENS2_23PersistentTileSchedulerEJSK_SL_EEEEEvNT_6ParamsE,(.L_x_148 - _ZN7cutlass13device_kernelINS_4fmha6kernel28FmhaKernelTmaWarpSpecializedINS1_10collective30FmhaMainloopTmaWarpSpecializedINS_6half_tEffN4cute5tupleIJNS7_1CILi128EEESA_NS9_ILi48EEEEEENS8_IJiNS9_ILi1EEENS8_IJiiEEEEEESF_SF_NS4_12CausalFusionEJNS2_6OptionILNS2_3TagE0ENS9_ILb1EEEEENSH_ILSI_2ESJ_EEEEENS4_15FmhaFwdEpilogueIS6_fNS8_IJNS9_ILi64EEESB_SA_EEEEENS2_23PersistentTileSchedulerEJSK_SL_EEEEEvNT_6ParamsE)
        .other          _ZN7cutlass13device_kernelINS_4fmha6kernel28FmhaKernelTmaWarpSpecializedINS1_10collective30FmhaMainloopTmaWarpSpecializedINS_6half_tEffN4cute5tupleIJNS7_1CILi128EEESA_NS9_ILi48EEEEEENS8_IJiNS9_ILi1EEENS8_IJiiEEEEEESF_SF_NS4_12CausalFusionEJNS2_6OptionILNS2_3TagE0ENS9_ILb1EEEEENSH_ILSI_2ESJ_EEEEENS4_15FmhaFwdEpilogueIS6_fNS8_IJNS9_ILi64EEESB_SA_EEEEENS2_23PersistentTileSchedulerEJSK_SL_EEEEEvNT_6ParamsE,@"STO_CUDA_ENTRY STV_DEFAULT"
_ZN7cutlass13device_kernelINS_4fmha6kernel28FmhaKernelTmaWarpSpecializedINS1_10collective30FmhaMainloopTmaWarpSpecializedINS_6half_tEffN4cute5tupleIJNS7_1CILi128EEESA_NS9_ILi48EEEEEENS8_IJiNS9_ILi1EEENS8_IJiiEEEEEESF_SF_NS4_12CausalFusionEJNS2_6OptionILNS2_3TagE0ENS9_ILb1EEEEENSH_ILSI_2ESJ_EEEEENS4_15FmhaFwdEpilogueIS6_fNS8_IJNS9_ILi64EEESB_SA_EEEEENS2_23PersistentTileSchedulerEJSK_SL_EEEEEvNT_6ParamsE:
[----:B------:R-:W1:Y:S01]  /*0000*/  LDC R1, c[0x0][0x28] ;  /* 0x00000a00ff017b82 */ /* 0x000e620000000800 */
[----:B------:R-:W2:Y:S07]  /*0010*/  S2R R2, SR_TID.X ;  /* 0x0000000000027919 */ /* 0x000eae0000002100 */
[----:B------:R-:W3:Y:S01]  /*0020*/  S2UR UR6, SR_CTAID.X ;  /* 0x00000000000679c3 */ /* 0x000ee20000002500 */
[----:B------:R-:W-:Y:S01]  /*0030*/  ELECT P1, URZ, PT ;  /* 0x00000000003f782f */ /* 0x000fe20003820000 */
[----:B------:R-:W-:Y:S01]  /*0040*/  BSSY B0, `(.L_x_0) ;  /* 0x0000018000007945 */ /* 0x000fe20003800000 */
[----:B---3--:R-:W-:Y:S01]  /*0050*/  IMAD.U32 R17, RZ, RZ, UR6 ;  /* 0x00000006ff117e24 */ /* 0x008fe2000f8e00ff */
[----:B--2---:R-:W-:-:S05]  /*0060*/  SHF.R.U32.HI R0, RZ, 0x5, R2 ;  /* 0x00000005ff007819 */ /* 0x004fca0000011602 */
[----:B------:R-:W2:Y:S02]  /*0070*/  SHFL.IDX PT, R3, R0, RZ, 0x1f ;  /* 0x00001fff00037589 */ /* 0x000ea400000e0000 */
[----:B--2---:R-:W-:Y:S02]  /*0080*/  R2UR UR4, R3 ;  /* 0x00000000030472ca */ /* 0x004fe400000e0000 */
[----:B------:R-:W-:-:S06]  /*0090*/  SHF.R.U32.HI R3, RZ, 0x7, R2 ;  /* 0x00000007ff037819 */ /* 0x000fcc0000011602 */
[----:B------:R-:W2:Y:S05]  /*00a0*/  SHFL.IDX PT, R3, R3, RZ, 0x1f ;  /* 0x00001fff03037589 */ /* 0x000eaa00000e0000 */
[----:B------:R-:W-:Y:S02]  /*00b0*/  USHF.R.S32.HI UR5, URZ, 0x1f, UR4 ;  /* 0x0000001f3f057899 */ /* 0x000fe40008011404 */
[----:B------:R-:W-:Y:S02]  /*00c0*/  ISETP.EQ.AND P2, PT, RZ, UR4, P1 ;  /* 0x00000004ff007c0c */ /* 0x000fe40008f42270 */
[----:B------:R-:W-:-:S04]  /*00d0*/  ULEA.HI UR5, UR5, UR4, URZ, 0x2 ;  /* 0x0000000405057291 */ /* 0x000fc8000f8f103f */
[----:B------:R-:W-:-:S04]  /*00e0*/  ULOP3.LUT UR5, UR5, 0xfffffffc, URZ, 0xc0, !UPT ;  /* 0xfffffffc05057892 */ /* 0x000fc8000f8ec03f */
[----:B------:R-:W-:-:S03]  /*00f0*/  UIADD3 UR5, UR4, -UR5, URZ ;  /* 0x8000000504057290 */ /* 0x000fc6000fffe03f */
[----:B-1----:R-:W-:Y:S09]  /*0100*/  @!P2 BRA `(.L_x_1) ;  /* 0x00000000002ca947 */ /* 0x002ff20003800000 */
[----:B------:R-:W-:Y:S02]  /*0110*/  ULDC.64 UR6, c[0x0][0x198] ;  /* 0x0000660000067ab9 */ /* 0x000fe40000000a00 */
[----:B------:R-:W-:Y:S02]  /*0120*/  UIADD3 UR8, UP0, UR6, 0xf0, URZ ;  /* 0x000000f006087890 */ /* 0x000fe4000ff1e03f */
[----:B------:R-:W-:Y:S02]  /*0130*/  UIADD3 UR10, UP1, UR6, 0x1f0, URZ ;  /* 0x000001f0060a7890 */ /* 0x000fe4000ff3e03f */
[----:B------:R-:W-:Y:S02]  /*0140*/  UIADD3 UR6, UP2, UR6, 0x2f0, URZ ;  /* 0x000002f006067890 */ /* 0x000fe4000ff5e03f */
[----:B------:R-:W-:Y:S02]  /*0150*/  UIADD3.X UR9, URZ, UR7, URZ, UP0, !UPT ;  /* 0x000000073f097290 */ /* 0x000fe400087fe43f */
[----:B------:R-:W-:-:S02]  /*0160*/  UIADD3.X UR11, URZ, UR7, URZ, UP1, !UPT ;  /* 0x000000073f0b7290 */ /* 0x000fc40008ffe43f */
[----:B------:R-:W-:-:S05]  /*0170*/  UIADD3.X UR7, URZ, UR7, URZ, UP2, !UPT ;  /* 0x000000073f077290 */ /* 0x000fca00097fe43f */
[----:B------:R1:W-:Y:S02]  /*0180*/  UTMACCTL.PF [UR8] ;  /* 0x00000000080079b9 */ /* 0x0003e40008040000 */
[----:B------:R1:W-:Y:S02]  /*0190*/  UTMACCTL.PF [UR10] ;  /* 0x000000000a0079b9 */ /* 0x0003e40008040000 */
[----:B------:R1:W-:Y:S02]  /*01a0*/  UTMACCTL.PF [UR6] ;  /* 0x00000000060079b9 */ /* 0x0003e40008040000 */
[----:B-1----:R-:W-:Y:S01]  /*01b0*/  NOP ;  /* 0x0000000000007918 */ /* 0x002fe20000000000 */
.L_x_1:
[----:B------:R-:W-:Y:S05]  /*01c0*/  BSYNC B0 ;  /* 0x0000000000007941 */ /* 0x000fea0003800000 */
.L_x_0:
[----:B------:R-:W1:Y:S01]  /*01d0*/  SHFL.IDX PT, R4, R0, RZ, 0x1f ;  /* 0x00001fff00047589 */ /* 0x000e6200000e0000 */
[----:B--2---:R-:W-:Y:S01]  /*01e0*/  R2UR UR48, R3 ;  /* 0x00000000033072ca */ /* 0x004fe200000e0000 */
[----:B------:R-:W-:Y:S02]  /*01f0*/  UISETP.NE.AND UP0, UPT, UR5, 0x1, UPT ;  /* 0x000000010500788c */ /* 0x000fe4000bf05270 */
[----:B------:R-:W-:-:S10]  /*0200*/  UISETP.NE.AND UP1, UPT, UR5, 0x2, UPT ;  /* 0x000000020500788c */ /* 0x000fd4000bf25270 */
[----:B------:R-:W-:Y:S02]  /*0210*/  UIADD3 UR10, UR48, -0x1, URZ ;  /* 0xffffffff300a7890 */ /* 0x000fe4000fffe03f */
[----:B------:R-:W-:Y:S02]  /*0220*/  UISETP.EQ.AND UP2, UPT, UR48, URZ, !UP0 ;  /* 0x0000003f3000728c */ /* 0x000fe4000c742270 */
[----:B------:R-:W-:Y:S02]  /*0230*/  UISETP.EQ.AND UP3, UPT, UR48, URZ, !UP1 ;  /* 0x0000003f3000728c */ /* 0x000fe4000cf62270 */
[----:B------:R-:W-:Y:S02]  /*0240*/  UISETP.GE.U32.AND UP4, UPT, UR10, 0x4, UPT ;  /* 0x000000040a00788c */ /* 0x000fe4000bf86070 */
[----:B------:R-:W-:Y:S01]  /*0250*/  USEL UR47, URZ, 0x1, !UP2 ;  /* 0x000000013f2f7887 */ /* 0x000fe2000d000000 */
[----:B-1----:R-:W-:Y:S01]  /*0260*/  ISETP.NE.AND P0, PT, R4, RZ, PT ;  /* 0x000000ff0400720c */ /* 0x002fe20003f05270 */
[----:B------:R-:W-:Y:S01]  /*0270*/  USEL UR39, URZ, 0x1, !UP3 ;  /* 0x000000013f277887 */ /* 0x000fe2000d800000 */
[----:B------:R-:W-:Y:S01]  /*0280*/  IMAD.U32 R4, RZ, RZ, UR5 ;  /* 0x00000005ff047e24 */ /* 0x000fe2000f8e00ff */
[----:B------:R-:W-:-:S02]  /*0290*/  USEL UR47, UR47, 0x2, UP4 ;  /* 0x000000022f2f7887 */ /* 0x000fc4000a000000 */
[----:B------:R-:W-:-:S08]  /*02a0*/  USEL UR39, UR39, 0x2, UP4 ;  /* 0x0000000227277887 */ /* 0x000fd0000a000000 */
[----:B------:R-:W-:Y:S05]  /*02b0*/  @P0 BRA `(.L_x_2) ;  /* 0x0000000000480947 */ /* 0x000fea0003800000 */
[----:B------:R-:W1:Y:S01]  /*02c0*/  S2UR UR8, SR_CgaCtaId ;  /* 0x00000000000879c3 */ /* 0x000e620000008800 */
[----:B------:R-:W-:Y:S01]  /*02d0*/  UMOV UR4, 0x400 ;  /* 0x0000040000047882 */ /* 0x000fe20000000000 */
[----:B------:R-:W-:Y:S01]  /*02e0*/  UMOV UR5, 0x1 ;  /* 0x0000000100057882 */ /* 0x000fe20000000000 */
[----:B------:R-:W-:Y:S01]  /*02f0*/  UMOV UR6, 0x80 ;  /* 0x0000008000067882 */ /* 0x000fe20000000000 */
[----:B------:R-:W-:Y:S01]  /*0300*/  ELECT P0, URZ, PT ;  /* 0x00000000003f782f */ /* 0x000fe20003800000 */
[----:B------:R-:W-:-:S04]  /*0310*/  UIADD3 UR6, -UR6, 0x100000, URZ ;  /* 0x0010000006067890 */ /* 0x000fc8000fffe13f */
[----:B------:R-:W-:Y:S02]  /*0320*/  USHF.L.U32 UR7, UR6, 0xb, URZ ;  /* 0x0000000b06077899 */ /* 0x000fe4000800063f */
[----:B------:R-:W-:Y:S02]  /*0330*/  USHF.L.U32 UR6, UR6, 0x1, URZ ;  /* 0x0000000106067899 */ /* 0x000fe4000800063f */
[----:B-1----:R-:W-:Y:S02]  /*0340*/  ULEA UR8, UR8, UR4, 0x18 ;  /* 0x0000000408087291 */ /* 0x002fe4000f8ec03f */
[----:B------:R-:W-:-:S04]  /*0350*/  UIADD3 UR4, -UR5, 0x100000, URZ ;  /* 0x0010000005047890 */ /* 0x000fc8000fffe13f */
[----:B------:R-:W-:Y:S02]  /*0360*/  USHF.L.U32 UR5, UR4, 0xb, URZ ;  /* 0x0000000b04057899 */ /* 0x000fe4000800063f */
[----:B------:R-:W-:Y:S01]  /*0370*/  USHF.L.U32 UR4, UR4, 0x1, URZ ;  /* 0x0000000104047899 */ /* 0x000fe2000800063f */
[----:B------:R-:W1:Y:S11]  /*0380*/  FENCE.VIEW.ASYNC.S ;  /* 0x00000000000073c6 */ /* 0x000e760000000000 */
[----:B-1----:R1:W2:Y:S01]  /*0390*/  SYNCS.EXCH.64 URZ, [UR8+0x14250], UR4 ;  /* 0x01425004083f75b2 */ /* 0x0022a20008000100 */
[----:B------:R1:W3:Y:S01]  /*03a0*/  SYNCS.EXCH.64 URZ, [UR8+0x14260], UR6 ;  /* 0x01426006083f75b2 */ /* 0x0002e20008000100 */
[----:B------:R1:W4:Y:S01]  /*03b0*/  SYNCS.EXCH.64 URZ, [UR8+0x14258], UR4 ;  /* 0x01425804083f75b2 */ /* 0x0003220008000100 */
[----:B------:R1:W1:Y:S01]  /*03c0*/  SYNCS.EXCH.64 URZ, [UR8+0x14268], UR6 ;  /* 0x01426806083f75b2 */ /* 0x0002620008000100 */
[----:B------:R-:W-:Y:S01]  /*03d0*/  NOP ;  /* 0x0000000000007918 */ /* 0x000fe20000000000 */
.L_x_2:
[----:B------:R-:W5:Y:S01]  /*03e0*/  SHFL.IDX PT, R3, R0, RZ, 0x1f ;  /* 0x00001fff00037589 */ /* 0x000f6200000e0000 */
[----:B------:R-:W-:Y:S01]  /*03f0*/  NOP ;  /* 0x0000000000007918 */ /* 0x000fe20000000000 */
[----:B-----5:R-:W-:-:S13]  /*0400*/  ISETP.NE.AND P0, PT, R3, RZ, PT ;  /* 0x000000ff0300720c */ /* 0x020fda0003f05270 */
[----:B------:R-:W-:Y:S05]  /*0410*/  @P0 BRA `(.L_x_3) ;  /* 0x0000000000600947 */ /* 0x000fea0003800000 */
[----:B-1----:R-:W1:Y:S01]  /*0420*/  S2UR UR5, SR_CgaCtaId ;  /* 0x00000000000579c3 */ /* 0x002e620000008800 */
[----:B------:R-:W-:Y:S01]  /*0430*/  UMOV UR4, 0x400 ;  /* 0x0000040000047882 */ /* 0x000fe20000000000 */
[----:B------:R-:W-:Y:S01]  /*0440*/  UMOV UR6, 0x1 ;  /* 0x0000000100067882 */ /* 0x000fe20000000000 */
[----:B------:R-:W-:Y:S01]  /*0450*/  UMOV UR9, 0x100 ;  /* 0x0000010000097882 */ /* 0x000fe20000000000 */
[----:B------:R-:W-:-:S04]  /*0460*/  UIADD3 UR6, -UR6, 0x100000, URZ ;  /* 0x0010000006067890 */ /* 0x000fc8000fffe13f */
[----:B------:R-:W-:Y:S02]  /*0470*/  USHF.L.U32 UR7, UR6, 0xb, URZ ;  /* 0x0000000b06077899 */ /* 0x000fe4000800063f */
[----:B------:R-:W-:Y:S01]  /*0480*/  USHF.L.U32 UR6, UR6, 0x1, URZ ;  /* 0x0000000106067899 */ /* 0x000fe2000800063f */
[----:B------:R-:W-:Y:S01]  /*0490*/  ELECT P0, URZ, PT ;  /* 0x00000000003f782f */ /* 0x000fe20003800000 */
[----:B-1----:R-:W-:Y:S02]  /*04a0*/  ULEA UR8, UR5, UR4, 0x18 ;  /* 0x0000000405087291 */ /* 0x002fe4000f8ec03f */
[----:B------:R-:W-:-:S04]  /*04b0*/  UIADD3 UR4, -UR9, 0x100000, URZ ;  /* 0x0010000009047890 */ /* 0x000fc8000fffe13f */
[----:B------:R-:W-:Y:S02]  /*04c0*/  USHF.L.U32 UR5, UR4, 0xb, URZ ;  /* 0x0000000b04057899 */ /* 0x000fe4000800063f */
[----:B------:R-:W-:Y:S01]  /*04d0*/  USHF.L.U32 UR4, UR4, 0x1, URZ ;  /* 0x0000000104047899 */ /* 0x000fe2000800063f */
[----:B------:R-:W1:Y:S03]  /*04e0*/  FENCE.VIEW.ASYNC.S ;  /* 0x00000000000073c6 */ /* 0x000e660000000000 */
[----:B-1----:R1:W1:Y:S08]  /*04f0*/  SYNCS.EXCH.64 URZ, [UR8+0x14200], UR6 ;  /* 0x01420006083f75b2 */ /* 0x0022700008000100 */
[----:B------:R1:W1:Y:S01]  /*0500*/  SYNCS.EXCH.64 URZ, [UR8+0x14228], UR4 ;  /* 0x01422804083f75b2 */ /* 0x0002620008000100 */
        /* <DEDUP_REMOVED lines=8> */
[----:B------:R-:W-:Y:S01]  /*0590*/  NOP ;  /* 0x0000000000007918 */ /* 0x000fe20000000000 */
.L_x_3:
        /* <DEDUP_REMOVED lines=21> */
[----:B------:R-:W-:Y:S01]  /*06f0*/  NOP ;  /* 0x0000000000007918 */ /* 0x000fe20000000000 */
.L_x_4:
[----:B------:R-:W5:Y:S01]  /*0700*/  SHFL.IDX PT, R3, R0, RZ, 0x1f ;  /* 0x00001fff00037589 */ /* 0x000f6200000e0000 */
[----:B------:R-:W-:Y:S01]  /*0710*/  ELECT P0, URZ, PT ;  /* 0x00000000003f782f */ /* 0x000fe20003800000 */
[----:B------:R-:W-:Y:S01]  /*0720*/  NOP ;  /* 0x0000000000007918 */ /* 0x000fe20000000000 */
[----:B-1----:R-:W-:Y:S02]  /*0730*/  UMOV UR4, 0x80 ;  /* 0x0000008000047882 */ /* 0x002fe40000000000 */
[C---:B-----5:R-:W-:Y:S02]  /*0740*/  ISETP.NE.OR P0, PT, R3.reuse, RZ, !P0 ;  /* 0x000000ff0300720c */ /* 0x060fe40004705670 */
[----:B------:R-:W-:-:S11]  /*0750*/  ISETP.NE.AND P3, PT, R3, RZ, PT ;  /* 0x000000ff0300720c */ /* 0x000fd60003f65270 */
[----:B------:R-:W-:Y:S01]  /*0760*/  VOTEU.ALL UP2, P0 ;  /* 0x00000000003f7886 */ /* 0x000fe20000040000 */
[----:B------:R-:W-:Y:S01]  /*0770*/  VOTEU.ALL UP3, P0 ;  /* 0x00000000003f7886 */ /* 0x000fe20000060000 */
[----:B------:R-:W-:Y:S01]  /*0780*/  VOTEU.ALL UP4, P0 ;  /* 0x00000000003f7886 */ /* 0x000fe20000080000 */
[----:B------:R-:W-:Y:S02]  /*0790*/  VOTEU.ALL UP5, P0 ;  /* 0x00000000003f7886 */ /* 0x000fe400000a0000 */
[----:B------:R-:W1:Y:S01]  /*07a0*/  @!UP2 S2UR UR7, SR_CgaCtaId ;  /* 0x000000000007a9c3 */ /* 0x000e620000008800 */
[----:B------:R-:W-:Y:S01]  /*07b0*/  @!UP2 UMOV UR6, 0x400 ;  /* 0x000004000006a882 */ /* 0x000fe20000000000 */
[----:B------:R-:W-:-:S04]  /*07c0*/  @!UP2 UIADD3 UR4, -UR4, 0x100000, URZ ;  /* 0x001000000404a890 */ /* 0x000fc8000fffe13f */
[----:B------:R-:W-:Y:S02]  /*07d0*/  @!UP2 USHF.L.U32 UR5, UR4, 0xb, URZ ;  /* 0x0000000b0405a899 */ /* 0x000fe4000800063f */
[----:B------:R-:W-:Y:S02]  /*07e0*/  @!UP2 USHF.L.U32 UR4, UR4, 0x1, URZ ;  /* 0x000000010404a899 */ /* 0x000fe4000800063f */
[----:B-1----:R-:W-:Y:S01]  /*07f0*/  @!UP2 ULEA UR6, UR7, UR6, 0x18 ;  /* 0x000000060706a291 */ /* 0x002fe2000f8ec03f */
[----:B------:R-:W-:Y:S01]  /*0800*/  VOTEU.ALL UP2, P0 ;  /* 0x00000000003f7886 */ /* 0x000fe20000040000 */
[----:B------:R-:W1:Y:S10]  /*0810*/  FENCE.VIEW.ASYNC.S ;  /* 0x00000000000073c6 */ /* 0x000e740000000000 */
[----:B-1----:R1:W1:Y:S01]  /*0820*/  @!UP2 SYNCS.EXCH.64 URZ, [UR6+0x14290], UR4 ;  /* 0x01429004063fa5b2 */ /* 0x0022620008000100 */
[----:B------:R1:W1:Y:S01]  /*0830*/  @!UP3 SYNCS.EXCH.64 URZ, [UR6+0x14298], UR4 ;  /* 0x01429804063fb5b2 */ /* 0x0002620008000100 */
[----:B------:R1:W1:Y:S01]  /*0840*/  @!UP4 SYNCS.EXCH.64 URZ, [UR6+0x142a0], UR4 ;  /* 0x0142a004063fc5b2 */ /* 0x0002620008000100 */
[----:B------:R1:W1:Y:S01]  /*0850*/  @!UP5 SYNCS.EXCH.64 URZ, [UR6+0x142a8], UR4 ;  /* 0x0142a804063fd5b2 */ /* 0x0002620008000100 */
[----:B------:R-:W-:Y:S01]  /*0860*/  NOP ;  /* 0x0000000000007918 */ /* 0x000fe20000000000 */
[----:B------:R-:W-:Y:S05]  /*0870*/  @P3 BRA `(.L_x_5) ;  /* 0x0000000000503947 */ /* 0x000fea0003800000 */
[----:B-1----:R-:W1:Y:S01]  /*0880*/  S2UR UR5, SR_CgaCtaId ;  /* 0x00000000000579c3 */ /* 0x002e620000008800 */
[----:B------:R-:W-:Y:S01]  /*0890*/  UMOV UR4, 0x400 ;  /* 0x0000040000047882 */ /* 0x000fe20000000000 */
[----:B------:R-:W-:Y:S01]  /*08a0*/  UMOV UR6, 0x20 ;  /* 0x0000002000067882 */ /* 0x000fe20000000000 */
[----:B------:R-:W-:Y:S01]  /*08b0*/  UMOV UR7, 0x80 ;  /* 0x0000008000077882 */ /* 0x000fe20000000000 */
[----:B------:R-:W-:Y:S01]  /*08c0*/  ELECT P0, URZ, PT ;  /* 0x00000000003f782f */ /* 0x000fe20003800000 */
[----:B-1----:R-:W-:Y:S02]  /*08d0*/  ULEA UR8, UR5, UR4, 0x18 ;  /* 0x0000000405087291 */ /* 0x002fe4000f8ec03f */
[----:B------:R-:W-:-:S04]  /*08e0*/  UIADD3 UR4, -UR6, 0x100000, URZ ;  /* 0x0010000006047890 */ /* 0x000fc8000fffe13f */
[----:B------:R-:W-:Y:S02]  /*08f0*/  USHF.L.U32 UR5, UR4, 0xb, URZ ;  /* 0x0000000b04057899 */ /* 0x000fe4000800063f */
[----:B------:R-:W-:Y:S02]  /*0900*/  USHF.L.U32 UR4, UR4, 0x1, URZ ;  /* 0x0000000104047899 */ /* 0x000fe4000800063f */
        /* <DEDUP_REMOVED lines=10> */
[----:B------:R-:W-:Y:S01]  /*09b0*/  NOP ;  /* 0x0000000000007918 */ /* 0x000fe20000000000 */
.L_x_5:
[----:B------:R-:W-:Y:S01]  /*09c0*/  VOTEU.ANY UP2, P2 ;  /* 0x00000000003f7886 */ /* 0x000fe20001040100 */
[----:B-1----:R-:W-:Y:S01]  /*09d0*/  UMOV UR4, 0x40 ;  /* 0x0000004000047882 */ /* 0x002fe20000000000 */
[----:B------:R-:W-:Y:S01]  /*09e0*/  ISETP.NE.AND P3, PT, RZ, UR48, PT ;  /* 0x00000030ff007c0c */ /* 0x000fe2000bf65270 */
[----:B------:R-:W-:Y:S01]  /*09f0*/  NOP ;  /* 0x0000000000007918 */ /* 0x000fe20000000000 */
[----:B------:R-:W-:Y:S01]  /*0a00*/  ISETP.EQ.AND P0, PT, R4, 0x2, P1 ;  /* 0x000000020400780c */ /* 0x000fe20000f02270 */
[----:B------:R-:W1:Y:S01]  /*0a10*/  @UP2 S2UR UR7, SR_CgaCtaId ;  /* 0x00000000000729c3 */ /* 0x000e620000008800 */
[----:B------:R-:W-:Y:S01]  /*0a20*/  @UP2 UMOV UR6, 0x400 ;  /* 0x0000040000062882 */ /* 0x000fe20000000000 */
[----:B------:R-:W-:-:S04]  /*0a30*/  @UP2 UIADD3 UR4, -UR4, 0x100000, URZ ;  /* 0x0010000004042890 */ /* 0x000fc8000fffe13f */
[----:B------:R-:W-:Y:S02]  /*0a40*/  @UP2 USHF.L.U32 UR5, UR4, 0xb, URZ ;  /* 0x0000000b04052899 */ /* 0x000fe4000800063f */
[----:B------:R-:W-:Y:S02]  /*0a50*/  @UP2 USHF.L.U32 UR4, UR4, 0x1, URZ ;  /* 0x0000000104042899 */ /* 0x000fe4000800063f */
[----:B-1----:R-:W-:Y:S01]  /*0a60*/  @UP2 ULEA UR6, UR7, UR6, 0x18 ;  /* 0x0000000607062291 */ /* 0x002fe2000f8ec03f */
[----:B------:R-:W-:Y:S01]  /*0a70*/  VOTEU.ANY UP2, P2 ;  /* 0x00000000003f7886 */ /* 0x000fe20001040100 */
[----:B------:R-:W-:Y:S01]  /*0a80*/  ISETP.EQ.AND P2, PT, R4, 0x1, P1 ;  /* 0x000000010400780c */ /* 0x000fe20000f42270 */
[----:B------:R-:W1:Y:S09]  /*0a90*/  FENCE.VIEW.ASYNC.S ;  /* 0x00000000000073c6 */ /* 0x000e720000000000 */
[----:B-1----:R1:W2:Y:S01]  /*0aa0*/  @UP2 SYNCS.EXCH.64 URZ, [UR6+0x142b0], UR4 ;  /* 0x0142b004063f25b2 */ /* 0x0022a20008000100 */
[----:B------:R-:W-:Y:S01]  /*0ab0*/  NOP ;  /* 0x0000000000007918 */ /* 0x000fe20000000000 */
[----:B--234-:R-:W-:Y:S06]  /*0ac0*/  BAR.SYNC.DEFER_BLOCKING 0x0 ;  /* 0x0000000000007b1d */ /* 0x01cfec0000010000 */
[----:B------:R-:W-:Y:S05]  /*0ad0*/  @!P3 BRA `(.L_x_6) ;  /* 0x000000b80074b947 */ /* 0x000fea0003800000 */
[----:B------:R-:W-:-:S06]  /*0ae0*/  UISETP.GT.U32.AND UP0, UPT, UR10, 0x3, UPT ;  /* 0x000000030a00788c */ /* 0x000fcc000bf04070 */
[----:B------:R-:W-:-:S13]  /*0af0*/  PLOP3.LUT P0, PT, PT, PT, UP0, 0x80, 0x0 ;  /* 0x000000000000781c */ /* 0x000fda0003f0f008 */
[----:B-1----:R-:W-:Y:S05]  /*0b00*/  @P0 EXIT ;  /* 0x000000000000094d */ /* 0x002fea0003800000 */
.L_x_7:
[----:B------:R-:W-:-:S08]  /*0b10*/  NOP ;  /* 0x0000000000007918 */ /* 0x000fd00000000000 */
[----:B------:R-:W1:Y:S02]  /*0b20*/  USETMAXREG.TRY_ALLOC.CTAPOOL UP0, 0xf0 ;  /* 0x000000f0000079c8 */ /* 0x000e640008000600 */
[----:B-1----:R-:W-:-:S13]  /*0b30*/  PLOP3.LUT P0, PT, PT, PT, UP0, 0x80, 0x0 ;  /* 0x000000000000781c */ /* 0x002fda0003f0f008 */
[----:B------:R-:W-:Y:S05]  /*0b40*/  @!P0 BRA `(.L_x_7) ;  /* 0xfffffffc00f08947 */ /* 0x000fea000383ffff */
[----:B------:R-:W-:Y:S02]  /*0b50*/  ULDC UR4, c[0x0][0xa00] ;  /* 0x0002800000047ab9 */ /* 0x000fe40000000800 */
[----:B------:R-:W-:-:S13]  /*0b60*/  ISETP.GE.AND P0, PT, R17, UR4, PT ;  /* 0x0000000411007c0c */ /* 0x000fda000bf06270 */
[----:B------:R-:W-:Y:S05]  /*0b70*/  @P0 EXIT ;  /* 0x000000000000094d */ /* 0x000fea0003800000 */
[----:B------:R-:W-:Y:S01]  /*0b80*/  SHF.R.S32.HI R3, RZ, 0x1f, R2 ;  /* 0x0000001fff037819 */ /* 0x000fe20000011402 */
[----:B------:R-:W1:Y:S01]  /*0b90*/  S2UR UR4, SR_CgaCtaId ;  /* 0x00000000000479c3 */ /* 0x000e620000008800 */
[----:B------:R-:W-:Y:S01]  /*0ba0*/  UMOV UR41, 0x400 ;  /* 0x0000040000297882 */ /* 0x000fe20000000000 */
[----:B------:R-:W-:Y:S01]  /*0bb0*/  UISETP.NE.AND UP0, UPT, UR48, 0x1, UPT ;  /* 0x000000013000788c */ /* 0x000fe2000bf05270 */
[----:B------:R-:W-:Y:S01]  /*0bc0*/  LEA.HI R3, R3, R2, RZ, 0x7 ;  /* 0x0000000203037211 */ /* 0x000fe200078f38ff */
[----:B------:R-:W-:Y:S01]  /*0bd0*/  IMAD.MOV.U32 R19, RZ, RZ, RZ ;  /* 0x000000ffff137224 */ /* 0x000fe200078e00ff */
[----:B------:R-:W-:Y:S02]  /*0be0*/  ULOP3.LUT UR40, UR47, 0x1, URZ, 0xfc, !UPT ;  /* 0x000000012f287892 */ /* 0x000fe4000f8efc3f */
[----:B------:R-:W-:Y:S01]  /*0bf0*/  LOP3.LUT R3, R3, 0xffffff80, RZ, 0xc0, !PT ;  /* 0xffffff8003037812 */ /* 0x000fe200078ec0ff */
[----:B------:R-:W-:Y:S02]  /*0c00*/  UP2UR UR5, UPR, URZ, 0x1 ;  /* 0x000000013f057883 */ /* 0x000fe40008000000 */
[----:B------:R-:W-:-:S02]  /*0c10*/  USEL UR6, URZ, 0x1, UP0 ;  /* 0x000000013f067887 */ /* 0x000fc40008000000 */
[----:B------:R-:W-:Y:S01]  /*0c20*/  IMAD.IADD R3, R2, 0x1, -R3 ;  /* 0x0000000102037824 */ /* 0x000fe200078e0a03 */
[----:B------:R-:W-:Y:S01]  /*0c30*/  ULDC.64 UR50, c[0x0][0x198] ;  /* 0x0000660000327ab9 */ /* 0x000fe20000000a00 */
[----:B------:R-:W-:Y:S01]  /*0c40*/  UMOV UR37, URZ ;  /* 0x0000003f00257c82 */ /* 0x000fe20008000000 */
[----:B------:R-:W-:Y:S01]  /*0c50*/  UMOV UR38, URZ ;  /* 0x0000003f00267c82 */ /* 0x000fe20008000000 */
[----:B------:R-:W-:Y:S01]  /*0c60*/  MOV R22, UR6 ;  /* 0x0000000600167c02 */ /* 0x000fe20008000f00 */
[----:B------:R-:W-:Y:S01]  /*0c70*/  UMOV UR49, URZ ;  /* 0x0000003f00317c82 */ /* 0x000fe20008000000 */
[----:B------:R-:W-:Y:S01]  /*0c80*/  SHF.R.S32.HI R0, RZ, 0x1f, R3 ;  /* 0x0000001fff007819 */ /* 0x000fe20000011403 */
[----:B------:R-:W-:-:S03]  /*0c90*/  ULDC.64 UR52, c[0x0][0x208] ;  /* 0x0000820000347ab9 */ /* 0x000fc60000000a00 */
[CC--:B------:R-:W-:Y:S01]  /*0ca0*/  LEA.HI R4, R0.reuse, R3.reuse, RZ, 0x2 ;  /* 0x0000000300047211 */ /* 0x0c0fe200078f10ff */
[----:B-1----:R-:W-:Y:S01]  /*0cb0*/  ULEA UR41, UR4, UR41, 0x18 ;  /* 0x0000002904297291 */ /* 0x002fe2000f8ec03f */
[----:B------:R-:W-:Y:S02]  /*0cc0*/  LEA.HI R0, R0, R3, RZ, 0x5 ;  /* 0x0000000300007211 */ /* 0x000fe400078f28ff */
[--C-:B------:R-:W-:Y:S01]  /*0cd0*/  SHF.R.S32.HI R5, RZ, 0x2, R4.reuse ;  /* 0x00000002ff057819 */ /* 0x100fe20000011404 */
[----:B------:R-:W-:Y:S01]  /*0ce0*/  UIADD3 UR4, UR41, 0x3000, URZ ;  /* 0x0000300029047890 */ /* 0x000fe2000fffe03f */
[----:B------:R-:W-:Y:S01]  /*0cf0*/  SHF.R.S32.HI R6, RZ, 0x1f, R4 ;  /* 0x0000001fff067819 */ /* 0x000fe20000011404 */
[----:B------:R-:W-:Y:S01]  /*0d00*/  USHF.R.U32.HI UR5, URZ, 0x4, UR41 ;  /* 0x000000043f057899 */ /* 0x000fe20008011629 */
[----:B------:R-:W-:Y:S01]  /*0d10*/  LOP3.LUT R4, R4, 0x7ffffffc, RZ, 0xc0, !PT ;  /* 0x7ffffffc04047812 */ /* 0x000fe200078ec0ff */
[----:B------:R-:W-:Y:S01]  /*0d20*/  USHF.R.U32.HI UR4, URZ, 0x4, UR4 ;  /* 0x000000043f047899 */ /* 0x000fe20008011604 */
[----:B------:R-:W-:Y:S01]  /*0d30*/  LEA.HI R6, R6, R5, RZ, 0x3 ;  /* 0x0000000506067211 */ /* 0x000fe200078f18ff */
[----:B------:R-:W-:Y:S01]  /*0d40*/  ULOP3.LUT UR5, UR5, 0x3fff, URZ, 0xc0, !UPT ;  /* 0x00003fff05057892 */ /* 0x000fe2000f8ec03f */
[----:B------:R-:W-:Y:S01]  /*0d50*/  SHF.R.S32.HI R0, RZ, 0x5, R0 ;  /* 0x00000005ff007819 */ /* 0x000fe20000011400 */
[----:B------:R-:W-:Y:S01]  /*0d60*/  IMAD.IADD R4, R3, 0x1, -R4 ;  /* 0x0000000103047824 */ /* 0x000fe200078e0a04 */
[----:B------:R-:W-:Y:S01]  /*0d70*/  LOP3.LUT R6, R6, 0xfffffff8, RZ, 0xc0, !PT ;  /* 0xfffffff806067812 */ /* 0x000fe200078ec0ff */
[----:B------:R-:W-:-:S02]  /*0d80*/  ULOP3.LUT UR42, UR4, 0x3fff, URZ, 0xc0, !UPT ;  /* 0x00003fff042a7892 */ /* 0x000fc4000f8ec03f */
[----:B------:R-:W-:Y:S01]  /*0d90*/  IMAD.SHL.U32 R112, R4, 0x2, RZ ;  /* 0x0000000204707824 */ /* 0x000fe200078e00ff */
[----:B------:R-:W-:Y:S01]  /*0da0*/  IADD3 R23, R5, -R6, RZ ;  /* 0x8000000605177210 */ /* 0x000fe20007ffe0ff */
[----:B------:R-:W-:Y:S02]  /*0db0*/  ULOP3.LUT UR43, UR5, 0x10000, URZ, 0xfc, !UPT ;  /* 0x00010000052b7892 */ /* 0x000fe4000f8efc3f */
[----:B------:R-:W-:Y:S02]  /*0dc0*/  ULOP3.LUT UR44, UR42, 0x10000, URZ, 0xfc, !UPT ;  /* 0x000100002a2c7892 */ /* 0x000fe4000f8efc3f */
[----:B------:R-:W-:-:S10]  /*0dd0*/  IMAD R23, R0, 0x10, R23 ;  /* 0x0000001000177824 */ /* 0x000fd400078e0217 */
.L_x_77:
[----:B------:R-:W-:Y:S01]  /*0de0*/  ULDC UR8, c[0x0][0xa04] ;  /* 0x0002810000087ab9 */ /* 0x000fe20000000800 */
[----:B------:R-:W-:Y:S01]  /*0df0*/  R2UR UR45, R17 ;  /* 0x00000000112d72ca */ /* 0x000fe200000e0000 */
[----:B------:R-:W-:Y:S01]  /*0e00*/  UISETP.NE.AND UP0, UPT, UR8, 0x1, UPT ;  /* 0x000000010800788c */ /* 0x000fe2000bf05270 */
[----:B------:R-:W-:Y:S01]  /*0e10*/  ULDC UR4, c[0x0][0xa10] ;  /* 0x0002840000047ab9 */ /* 0x000fe20000000800 */
[----:B------:R-:W-:Y:S01]  /*0e20*/  ULDC UR36, c[0x0][0xa1c] ;  /* 0x0002870000247ab9 */ /* 0x000fe20000000800 */
[----:B------:R-:W-:Y:S02]  /*0e30*/  UISETP.NE.AND UP1, UPT, UR4, 0x1, UPT ;  /* 0x000000010400788c */ /* 0x000fe4000bf25270 */
[----:B------:R-:W-:-:S06]  /*0e40*/  UISETP.NE.AND UP2, UPT, UR48, 0x1, UPT ;  /* 0x000000013000788c */ /* 0x000fcc000bf45270 */
[----:B------:R-:W-:Y:S01]  /*0e50*/  @UP0 ULDC.64 UR6, c[0x0][0xa08] ;  /* 0x0002820000060ab9 */ /* 0x000fe20000000a00 */
[----:B------:R-:W-:Y:S01]  /*0e60*/  PLOP3.LUT P0, PT, PT, PT, UP2, 0x80, 0x0 ;  /* 0x000000000000781c */ /* 0x000fe20003f0f028 */
[----:B------:R-:W-:-:S03]  /*0e70*/  UIMAD.WIDE.U32 UR4, UR45, UR6, URZ ;  /* 0x000000062d0472a5 */ /* 0x000fc6000f8e003f */
[----:B------:R-:W-:Y:S01]  /*0e80*/  @UP1 ULDC UR6, c[0x0][0xa18] ;  /* 0x0002860000061ab9 */ /* 0x000fe20000000800 */
[----:B------:R-:W-:Y:S02]  /*0e90*/  @UP0 USHF.R.U32.HI UR45, URZ, UR7, UR5 ;  /* 0x000000073f2d0299 */ /* 0x000fe40008011605 */
[----:B------:R-:W-:Y:S01]  /*0ea0*/  UISETP.NE.AND UP0, UPT, UR36, 0x1, UPT ;  /* 0x000000012400788c */ /* 0x000fe2000bf05270 */
[----:B------:R-:W-:Y:S02]  /*0eb0*/  @UP1 ULDC UR4, c[0x0][0xa14] ;  /* 0x0002850000041ab9 */ /* 0x000fe40000000800 */
[----:B------:R-:W-:Y:S02]  /*0ec0*/  UIMAD.WIDE.U32 UR4, UR45, UR4, URZ ;  /* 0x000000042d0472a5 */ /* 0x000fe4000f8e003f */
[----:B------:R-:W-:Y:S01]  /*0ed0*/  IMAD R0, RZ, RZ, -UR45 ;  /* 0x8000002dff007e24 */ /* 0x000fe2000f8e02ff */
[----:B------:R-:W-:Y:S01]  /*0ee0*/  UMOV UR46, UR45 ;  /* 0x0000002d002e7c82 */ /* 0x000fe20008000000 */
[----:B------:R-:W-:-:S02]  /*0ef0*/  @UP1 USHF.R.U32.HI UR46, URZ, UR6, UR5 ;  /* 0x000000063f2e1299 */ /* 0x000fc40008011605 */
[----:B------:R-:W-:Y:S02]  /*0f00*/  IMAD R0, R0, UR8, R17 ;  /* 0x0000000800007c24 */ /* 0x000fe4000f8e0211 */
[----:B------:R-:W-:Y:S02]  /*0f10*/  @UP0 ULDC.64 UR6, c[0x0][0xa20] ;  /* 0x0002880000060ab9 */ /* 0x000fe40000000a00 */
[----:B------:R-:W-:-:S03]  /*0f20*/  UIMAD.WIDE.U32 UR4, UR46, UR6, URZ ;  /* 0x000000062e0472a5 */ /* 0x000fc6000f8e003f */
[----:B------:R-:W-:Y:S01]  /*0f30*/  UMOV UR6, UR46 ;  /* 0x0000002e00067c82 */ /* 0x000fe20008000000 */
[----:B------:R-:W-:-:S04]  /*0f40*/  @UP0 USHF.R.U32.HI UR6, URZ, UR7, UR5 ;  /* 0x000000073f060299 */ /* 0x000fc80008011605 */
[----:B------:R-:W-:-:S04]  /*0f50*/  UIADD3 UR4, -UR6, URZ, URZ ;  /* 0x0000003f06047290 */ /* 0x000fc8000fffe13f */
[----:B------:R-:W-:Y:S01]  /*0f60*/  UIMAD UR36, UR36, UR4, UR46 ;  /* 0x00000004242472a4 */ /* 0x000fe2000f8e022e */
[----:B-123--:R-:W-:Y:S11]  /*0f70*/  @!P0 BRA `(.L_x_8) ;  /* 0x0000000000688947 */ /* 0x00eff60003800000 */
[----:B------:R-:W-:-:S06]  /*0f80*/  UISETP.NE.AND UP0, UPT, UR48, 0x2, UPT ;  /* 0x000000023000788c */ /* 0x000fcc000bf05270 */
[----:B------:R-:W-:-:S13]  /*0f90*/  PLOP3.LUT P1, PT, PT, PT, UP0, 0x80, 0x0 ;  /* 0x000000000000781c */ /* 0x000fda0003f2f008 */
[----:B------:R-:W-:Y:S05]  /*0fa0*/  @!P1 BRA `(.L_x_9) ;  /* 0x0000000000449947 */ /* 0x000fea0003800000 */
[----:B------:R-:W-:-:S06]  /*0fb0*/  UISETP.NE.AND UP0, UPT, UR48, 0x3, UPT ;  /* 0x000000033000788c */ /* 0x000fcc000bf05270 */
[----:B------:R-:W-:-:S13]  /*0fc0*/  PLOP3.LUT P1, PT, PT, PT, UP0, 0x80, 0x0 ;  /* 0x000000000000781c */ /* 0x000fda0003f2f008 */
[----:B------:R-:W-:Y:S05]  /*0fd0*/  @!P1 BRA `(.L_x_10) ;  /* 0x0000000000249947 */ /* 0x000fea0003800000 */
[----:B------:R-:W-:-:S06]  /*0fe0*/  UISETP.NE.AND UP0, UPT, UR48, 0x4, UPT ;  /* 0x000000043000788c */ /* 0x000fcc000bf05270 */
[----:B------:R-:W-:-:S13]  /*0ff0*/  PLOP3.LUT P1, PT, PT, PT, UP0, 0x80, 0x0 ;  /* 0x000000000000781c */ /* 0x000fda0003f2f008 */
[----:B------:R-:W-:Y:S05]  /*1000*/  @P1 BRA `(.L_x_11) ;  /* 0x0000000000541947 */ /* 0x000fea0003800000 */
[----:B------:R-:W-:Y:S02]  /*1010*/  UIADD3 UR4, UR37, -0x1, URZ ;  /* 0xffffffff25047890 */ /* 0x000fe4000fffe03f */
[----:B------:R-:W-:Y:S02]  /*1020*/  ULOP3.LUT UR37, UR37, 0x1, URZ, 0xc, !UPT ;  /* 0x0000000125257892 */ /* 0x000fe4000f8e0c3f */
[----:B------:R-:W-:-:S04]  /*1030*/  ULOP3.LUT UR4, UR4, 0x2, URZ, 0xc0, !UPT ;  /* 0x0000000204047892 */ /* 0x000fc8000f8ec03f */
[----:B------:R-:W-:-:S04]  /*1040*/  USHF.R.U32.HI UR4, URZ, 0x1, UR4 ;  /* 0x000000013f047899 */ /* 0x000fc80008011604 */
[----:B------:R-:W-:Y:S01]  /*1050*/  ULOP3.LUT UR38, UR38, UR4, URZ, 0x3c, !UPT ;  /* 0x0000000426267292 */ /* 0x000fe2000f8e3c3f */
[----:B------:R-:W-:Y:S11]  /*1060*/  BRA `(.L_x_11) ;  /* 0x00000000003c7947 */ /* 0x000ff60003800000 */
.L_x_10:
[----:B------:R-:W-:Y:S02]  /*1070*/  ULOP3.LUT UP0, URZ, UR37, 0x2, URZ, 0xc0, !UPT ;  /* 0x00000002253f7892 */ /* 0x000fe4000f80c03f */
[----:B------:R-:W-:Y:S02]  /*1080*/  ULOP3.LUT UR37, UR37, 0x1, URZ, 0xc0, !UPT ;  /* 0x0000000125257892 */ /* 0x000fe4000f8ec03f */
[----:B------:R-:W-:-:S04]  /*1090*/  USEL UR4, URZ, 0x1, UP0 ;  /* 0x000000013f047887 */ /* 0x000fc80008000000 */
[----:B------:R-:W-:Y:S01]  /*10a0*/  ULOP3.LUT UR38, UR38, UR4, URZ, 0x3c, !UPT ;  /* 0x0000000426267292 */ /* 0x000fe2000f8e3c3f */
[----:B------:R-:W-:Y:S11]  /*10b0*/  BRA `(.L_x_11) ;  /* 0x0000000000287947 */ /* 0x000ff60003800000 */
.L_x_9:
[----:B------:R-:W-:Y:S02]  /*10c0*/  UIADD3 UR4, UR37, 0x1, URZ ;  /* 0x0000000125047890 */ /* 0x000fe4000fffe03f */
[----:B------:R-:W-:Y:S02]  /*10d0*/  ULOP3.LUT UR37, UR37, 0x1, URZ, 0xc, !UPT ;  /* 0x0000000125257892 */ /* 0x000fe4000f8e0c3f */
[----:B------:R-:W-:-:S04]  /*10e0*/  UISETP.GT.U32.AND UP0, UPT, UR4, 0x1, UPT ;  /* 0x000000010400788c */ /* 0x000fc8000bf04070 */
[----:B------:R-:W-:-:S04]  /*10f0*/  USEL UR4, URZ, 0x1, !UP0 ;  /* 0x000000013f047887 */ /* 0x000fc8000c000000 */
[----:B------:R-:W-:Y:S01]  /*1100*/  ULOP3.LUT UR38, UR38, UR4, URZ, 0x3c, !UPT ;  /* 0x0000000426267292 */ /* 0x000fe2000f8e3c3f */
[----:B------:R-:W-:Y:S11]  /*1110*/  BRA `(.L_x_11) ;  /* 0x0000000000107947 */ /* 0x000ff60003800000 */
.L_x_8:
[----:B------:R-:W-:Y:S02]  /*1120*/  UISETP.GT.U32.AND UP0, UPT, UR37, 0x1, UPT ;  /* 0x000000012500788c */ /* 0x000fe4000bf04070 */
[----:B------:R-:W-:Y:S02]  /*1130*/  ULOP3.LUT UR37, UR37, 0x1, URZ, 0xc0, !UPT ;  /* 0x0000000125257892 */ /* 0x000fe4000f8ec03f */
[----:B------:R-:W-:-:S04]  /*1140*/  USEL UR4, URZ, 0x1, !UP0 ;  /* 0x000000013f047887 */ /* 0x000fc8000c000000 */
[----:B------:R-:W-:-:S12]  /*1150*/  ULOP3.LUT UR38, UR38, UR4, URZ, 0x3c, !UPT ;  /* 0x0000000426267292 */ /* 0x000fd8000f8e3c3f */
.L_x_11:
[----:B------:R-:W-:Y:S05]  /*1160*/  @!P0 BRA `(.L_x_12) ;  /* 0x0000000000408947 */ /* 0x000fea0003800000 */
[----:B------:R-:W-:-:S06]  /*1170*/  UISETP.NE.AND UP0, UPT, UR48, 0x2, UPT ;  /* 0x000000023000788c */ /* 0x000fcc000bf05270 */
[----:B------:R-:W-:-:S13]  /*1180*/  PLOP3.LUT P0, PT, PT, PT, UP0, 0x80, 0x0 ;  /* 0x000000000000781c */ /* 0x000fda0003f0f008 */
[----:B------:R-:W-:Y:S05]  /*1190*/  @!P0 BRA `(.L_x_13) ;  /* 0x00000000002c8947 */ /* 0x000fea0003800000 */
[----:B------:R-:W-:-:S06]  /*11a0*/  UISETP.NE.AND UP0, UPT, UR48, 0x3, UPT ;  /* 0x000000033000788c */ /* 0x000fcc000bf05270 */
[----:B------:R-:W-:-:S13]  /*11b0*/  PLOP3.LUT P0, PT, PT, PT, UP0, 0x80, 0x0 ;  /* 0x000000000000781c */ /* 0x000fda0003f0f008 */
[----:B------:R-:W-:Y:S05]  /*11c0*/  @!P0 BRA `(.L_x_14) ;  /* 0x0000000000188947 */ /* 0x000fea0003800000 */
[----:B------:R-:W-:Y:S01]  /*11d0*/  UISETP.NE.AND UP0, UPT, UR48, 0x4, UPT ;  /* 0x000000043000788c */ /* 0x000fe2000bf05270 */
[----:B------:R-:W-:-:S05]  /*11e0*/  IMAD.MOV.U32 R18, RZ, RZ, R0 ;  /* 0x000000ffff127224 */ /* 0x000fca00078e0000 */
[----:B------:R-:W-:-:S13]  /*11f0*/  PLOP3.LUT P0, PT, PT, PT, UP0, 0x80, 0x0 ;  /* 0x000000000000781c */ /* 0x000fda0003f0f008 */
[----:B------:R-:W-:Y:S05]  /*1200*/  @P0 BRA `(.L_x_15) ;  /* 0x00000000001c0947 */ /* 0x000fea0003800000 */
[----:B------:R-:W-:Y:S01]  /*1210*/  LEA R18, R0, 0x3, 0x1 ;  /* 0x0000000300127811 */ /* 0x000fe200078e08ff */
[----:B------:R-:W-:Y:S06]  /*1220*/  BRA `(.L_x_15) ;  /* 0x0000000000147947 */ /* 0x000fec0003800000 */
.L_x_14:
[----:B------:R-:W-:Y:S01]  /*1230*/  LEA R18, R0, 0x2, 0x1 ;  /* 0x0000000200127811 */ /* 0x000fe200078e08ff */
[----:B------:R-:W-:Y:S06]  /*1240*/  BRA `(.L_x_15) ;  /* 0x00000000000c7947 */ /* 0x000fec0003800000 */
.L_x_13:
[----:B------:R-:W-:Y:S01]  /*1250*/  LEA R18, R0, 0x1, 0x1 ;  /* 0x0000000100127811 */ /* 0x000fe200078e08ff */
[----:B------:R-:W-:Y:S06]  /*1260*/  BRA `(.L_x_15) ;  /* 0x0000000000047947 */ /* 0x000fec0003800000 */
.L_x_12:
[----:B------:R-:W-:-:S07]  /*1270*/  SHF.L.U32 R18, R0, 0x1, RZ ;  /* 0x0000000100127819 */ /* 0x000fce00000006ff */
.L_x_15:
[----:B------:R-:W-:Y:S01]  /*1280*/  ULOP3.LUT UR6, UR39, 0x1, URZ, 0xfc, !UPT ;  /* 0x0000000127067892 */ /* 0x000fe2000f8efc3f */
[----:B------:R-:W-:Y:S01]  /*1290*/  LEA R0, R0, 0xff, 0x7 ;  /* 0x000000ff00007811 */ /* 0x000fe200078e38ff */
[----:B------:R-:W-:Y:S02]  /*12a0*/  ULDC UR4, c[0x0][0x28c] ;  /* 0x0000a30000047ab9 */ /* 0x000fe40000000800 */
[----:B------:R-:W-:Y:S01]  /*12b0*/  UIADD3 UR4, UR4, 0x7f, URZ ;  /* 0x0000007f04047890 */ /* 0x000fe2000fffe03f */
[----:B------:R-:W-:Y:S01]  /*12c0*/  SHF.R.S32.HI R3, RZ, 0x1f, R0 ;  /* 0x0000001fff037819 */ /* 0x000fe20000011400 */
[----:B------:R-:W-:Y:S02]  /*12d0*/  UISETP.NE.AND UP0, UPT, UR6, 0x3, UPT ;  /* 0x000000030600788c */ /* 0x000fe4000bf05270 */
[----:B------:R-:W-:Y:S01]  /*12e0*/  USHF.R.S32.HI UR5, URZ, 0x1f, UR4 ;  /* 0x0000001f3f057899 */ /* 0x000fe20008011404 */
[----:B------:R-:W-:-:S03]  /*12f0*/  LEA.HI R3, R3, R0, RZ, 0x7 ;  /* 0x0000000003037211 */ /* 0x000fc600078f38ff */
[----:B------:R-:W-:Y:S01]  /*1300*/  PLOP3.LUT P0, PT, PT, PT, UP0, 0x80, 0x0 ;  /* 0x000000000000781c */ /* 0x000fe20003f0f008 */
[----:B------:R-:W-:Y:S01]  /*1310*/  ULEA.HI UR5, UR5, UR4, URZ, 0x7 ;  /* 0x0000000405057291 */ /* 0x000fe2000f8f383f */
[----:B------:R-:W-:-:S03]  /*1320*/  SHF.R.S32.HI R3, RZ, 0x7, R3 ;  /* 0x00000007ff037819 */ /* 0x000fc60000011403 */
[----:B------:R-:W-:-:S06]  /*1330*/  USHF.R.S32.HI UR5, URZ, 0x7, UR5 ;  /* 0x000000073f057899 */ /* 0x000fcc0008011405 */
[----:B------:R-:W-:Y:S02]  /*1340*/  VIMNMX R7, R3, UR5, PT ;  /* 0x0000000503077c48 */ /* 0x000fe4000bfe0100 */
[----:B------:R-:W-:Y:S05]  /*1350*/  @!P0 BRA `(.L_x_16) ;  /* 0x0000000000048947 */ /* 0x000fea0003800000 */
[----:B------:R-:W-:Y:S01]  /*1360*/  BPT.TRAP 0x1 ;  /* 0x000000040000795c */ /* 0x000fe20000300000 */
.L_x_16:
[----:B------:R-:W-:Y:S01]  /*1370*/  ULEA UR4, UR37, UR41, 0x3 ;  /* 0x0000002925047291 */ /* 0x000fe2000f8e183f */
[----:B------:R-:W-:Y:S01]  /*1380*/  IMAD.U32 R0, RZ, RZ, UR38 ;  /* 0x00000026ff007e24 */ /* 0x000fe2000f8e00ff */
[----:B------:R-:W-:-:S04]  /*1390*/  UISETP.NE.AND UP0, UPT, UR40, 0x3, UPT ;  /* 0x000000032800788c */ /* 0x000fc8000bf05270 */
[----:B------:R-:W-:Y:S02]  /*13a0*/  SHF.L.U32 R0, R0, 0x1f, RZ ;  /* 0x0000001f00007819 */ /* 0x000fe400000006ff */
[----:B------:R-:W-:Y:S02]  /*13b0*/  PLOP3.LUT P0, PT, PT, PT, UP0, 0x80, 0x0 ;  /* 0x000000000000781c */ /* 0x000fe40003f0f008 */
[----:B------:R-:W1:Y:S02]  /*13c0*/  SYNCS.PHASECHK.TRANS64.TRYWAIT P1, [UR4+0x14250], R0 ;  /* 0x01425000ff0075a7 */ /* 0x000e640008020144 */
[----:B-1----:R-:W-:Y:S09]  /*13d0*/  @!P1 BRA `(.L_x_17) ;  /* 0x000000cc003c9947 */ /* 0x002ff20003800000 */
.L_x_124:
[----:B------:R-:W-:Y:S05]  /*13e0*/  @!P0 BRA `(.L_x_18) ;  /* 0x0000000000048947 */ /* 0x000fea0003800000 */
[----:B------:R-:W-:Y:S01]  /*13f0*/  BPT.TRAP 0x1 ;  /* 0x000000040000795c */ /* 0x000fe20000300000 */
.L_x_18:
[----:B------:R-:W-:Y:S01]  /*1400*/  ULEA UR18, UR49, UR41, 0x3 ;  /* 0x0000002931127291 */ /* 0x000fe2000f8e183f */
[----:B-1----:R-:W-:Y:S01]  /*1410*/  SHF.L.U32 R0, R19, 0x1f, RZ ;  /* 0x0000001f13007819 */ /* 0x002fe200000006ff */
[----:B------:R-:W-:Y:S01]  /*1420*/  UIADD3 UR19, UR41, 0x14290, URZ ;  /* 0x0001429029137890 */ /* 0x000fe2000fffe03f */
[----:B------:R-:W-:Y:S01]  /*1430*/  SHF.L.U32 R3, R22, 0x1f, RZ ;  /* 0x0000001f16037819 */ /* 0x000fe200000006ff */
[----:B------:R-:W-:Y:S02]  /*1440*/  ULEA UR4, UR48, 0xfffffff8, 0x3 ;  /* 0xfffffff830047891 */ /* 0x000fe4000f8e183f */
[----:B------:R-:W-:Y:S02]  /*1450*/  ULEA UR16, UR48, UR19, 0x3 ;  /* 0x0000001330107291 */ /* 0x000fe4000f8e183f */
[----:B------:R-:W-:Y:S01]  /*1460*/  ULOP3.LUT UR17, UR4, 0x8, URZ, 0xc, !UPT ;  /* 0x0000000804117892 */ /* 0x000fe2000f8e0c3f */
[----:B------:R-:W1:Y:S02]  /*1470*/  SYNCS.PHASECHK.TRANS64.TRYWAIT P1, [UR18+0x14200], R0 ;  /* 0x01420000ff0075a7 */ /* 0x000e640008020152 */
[----:B-1----:R-:W-:Y:S09]  /*1480*/  @!P1 BRA `(.L_x_19) ;  /* 0x000000cc00289947 */ /* 0x002ff20003800000 */
.L_x_125:
[----:B------:R-:W2:Y:S02]  /*1490*/  SYNCS.PHASECHK.TRANS64.TRYWAIT P1, [UR16+-0x8], R3 ;  /* 0xfffff803ff0075a7 */ /* 0x000ea40008020150 */
[----:B--2---:R-:W-:Y:S05]  /*14a0*/  @!P1 BRA `(.L_x_20) ;  /* 0x000000cc00389947 */ /* 0x004fea0003800000 */
.L_x_126:
[----:B------:R-:W-:Y:S01]  /*14b0*/  UIMAD UR14, UR49, 0x300, UR44 ;  /* 0x00000300310e78a4 */ /* 0x000fe2000f8e022c */
[----:B------:R-:W-:Y:S01]  /*14c0*/  WARPGROUP.ARRIVE ;  /* 0x00000000000079c5 */ /* 0x000fe20000000000 */
[----:B------:R-:W-:Y:S01]  /*14d0*/  UIMAD UR12, UR37, 0x180, UR43 ;  /* 0x00000180250c78a4 */ /* 0x000fe2000f8e022b */
[----:B-1----:R-:W-:Y:S01]  /*14e0*/  IMAD R3, R18, 0x40, R23 ;  /* 0x0000004012037824 */ /* 0x002fe200078e0217 */
[----:B------:R-:W-:Y:S01]  /*14f0*/  UMOV UR15, 0xc0000010 ;  /* 0xc0000010000f7882 */ /* 0x000fe20000000000 */
[----:B------:R-:W-:Y:S01]  /*1500*/  UMOV UR13, 0xc0000010 ;  /* 0xc0000010000d7882 */ /* 0x000fe20000000000 */
[----:B------:R-:W-:Y:S01]  /*1510*/  UIADD3 UR6, UR14, 0x100, URZ ;  /* 0x000001000e067890 */ /* 0x000fe2000fffe03f */
[C---:B------:R-:W-:Y:S01]  /*1520*/  VIADD R0, R112.reuse, 0x8 ;  /* 0x0000000870007836 */ /* 0x040fe20000000000 */
[----:B------:R-:W-:Y:S01]  /*1530*/  UIADD3 UR4, UR12, 0x80, URZ ;  /* 0x000000800c047890 */ /* 0x000fe2000fffe03f */
[C---:B------:R-:W-:Y:S01]  /*1540*/  VIADD R5, R3.reuse, 0x8 ;  /* 0x0000000803057836 */ /* 0x040fe20000000000 */
[----:B------:R-:W-:Y:S01]  /*1550*/  UMOV UR7, 0xc0000010 ;  /* 0xc000001000077882 */ /* 0x000fe20000000000 */
[----:B------:R-:W-:Y:S01]  /*1560*/  HGMMA.64x128x16.F32 R24, gdesc[UR12], RZ, !UPT, gsb0 ;  /* 0x01e000000c1879f0 */ /* 0x000fe2000c0008ff */
[----:B------:R-:W-:Y:S01]  /*1570*/  UMOV UR5, 0xc0000010 ;  /* 0xc000001000057882 */ /* 0x000fe20000000000 */
[----:B------:R-:W-:Y:S01]  /*1580*/  UIADD3 UR10, UR14, 0x200, URZ ;  /* 0x000002000e0a7890 */ /* 0x000fe2000fffe03f */
[----:B------:R-:W-:Y:S01]  /*1590*/  ISETP.GE.AND P3, PT, R3, R0, PT ;  /* 0x000000000300720c */ /* 0x000fe20003f66270 */
[----:B------:R-:W-:Y:S01]  /*15a0*/  UIADD3 UR8, UR12, 0x100, URZ ;  /* 0x000001000c087890 */ /* 0x000fe2000fffe03f */
[C---:B------:R-:W-:Y:S01]  /*15b0*/  VIADD R0, R112.reuse, 0x10 ;  /* 0x0000001070007836 */ /* 0x040fe20000000000 */
[----:B------:R-:W-:Y:S01]  /*15c0*/  UMOV UR11, 0xc0000010 ;  /* 0xc0000010000b7882 */ /* 0x000fe20000000000 */
[----:B------:R-:W-:Y:S01]  /*15d0*/  UMOV UR9, 0xc0000010 ;  /* 0xc000001000097882 */ /* 0x000fe20000000000 */
[----:B------:R-:W-:Y:S01]  /*15e0*/  ISETP.GE.AND P1, PT, R5, R112, PT ;  /* 0x000000700500720c */ /* 0x000fe20003f26270 */
[----:B------:R-:W-:Y:S01]  /*15f0*/  VIADD R6, R112, 0x11 ;  /* 0x0000001170067836 */ /* 0x000fe20000000000 */
[----:B------:R-:W-:-:S02]  /*1600*/  ISETP.GE.AND P6, PT, R3, R0, PT ;  /* 0x000000000300720c */ /* 0x000fc40003fc6270 */
[C---:B------:R-:W-:Y:S02]  /*1610*/  IADD3 R0, R112.reuse, 0x18, RZ ;  /* 0x0000001870007810 */ /* 0x040fe40007ffe0ff */
[C---:B------:R-:W-:Y:S02]  /*1620*/  IADD3 R4, R112.reuse, 0x9, RZ ;  /* 0x0000000970047810 */ /* 0x040fe40007ffe0ff */
[----:B------:R-:W-:Y:S02]  /*1630*/  ISETP.GT.AND P2, PT, R5, R112, PT ;  /* 0x000000700500720c */ /* 0x000fe40003f44270 */
[C---:B------:R-:W-:Y:S01]  /*1640*/  ISETP.GE.AND P4, PT, R3.reuse, R4, PT ;  /* 0x000000040300720c */ /* 0x040fe20003f86270 */
[----:B------:R-:W-:Y:S01]  /*1650*/  VIADD R4, R112, 0x19 ;  /* 0x0000001970047836 */ /* 0x000fe20000000000 */
[----:B------:R-:W-:Y:S02]  /*1660*/  ISETP.GE.AND P5, PT, R3, R6, PT ;  /* 0x000000060300720c */ /* 0x000fe40003fa6270 */
[----:B------:R-:W-:Y:S01]  /*1670*/  P2R R10, PR, RZ, 0x1 ;  /* 0x00000001ff0a7803 */ /* 0x000fe20000000000 */
[----:B------:R-:W-:-:S02]  /*1680*/  WARPGROUP.DEPBAR.LE gsb0, 0x0 ;  /* 0x00008000000079c5 */ /* 0x000fc40000010000 */
[----:B------:R-:W-:-:S06]  /*1690*/  WARPGROUP.ARRIVE ;  /* 0x00000000000079c5 */ /* 0x000fcc0000000000 */
[----:B------:R-:W-:Y:S01]  /*16a0*/  HGMMA.64x128x16.F32 R24, gdesc[UR4], R24, gsb0 ;  /* 0x01e00000041879f0 */ /* 0x000fe20008000818 */
[----:B------:R-:W-:Y:S02]  /*16b0*/  ULDC UR6, c[0x0][0x604] ;  /* 0x0001810000067ab9 */ /* 0x000fe40000000800 */
[----:B------:R-:W-:Y:S02]  /*16c0*/  WARPGROUP.DEPBAR.LE gsb0, 0x0 ;  /* 0x00008000000079c5 */ /* 0x000fe40000010000 */
[----:B------:R-:W-:-:S07]  /*16d0*/  WARPGROUP.ARRIVE ;  /* 0x00000000000079c5 */ /* 0x000fce0000000000 */
[----:B------:R-:W-:Y:S03]  /*16e0*/  HGMMA.64x128x16.F32 R24, gdesc[UR8], R24, gsb0 ;  /* 0x01e00000081879f0 */ /* 0x000fe60008000818 */
[----:B------:R-:W-:Y:S02]  /*16f0*/  WARPGROUP.DEPBAR.LE gsb0, 0x0 ;  /* 0x00008000000079c5 */ /* 0x000fe40000010000 */
[----:B------:R-:W-:Y:S02]  /*1700*/  FSEL R26, R26, -INF , P1 ;  /* 0xff8000001a1a7808 */ /* 0x000fe40000800000 */
[----:B------:R-:W-:Y:S02]  /*1710*/  ISETP.GE.AND P1, PT, R3, R112, PT ;  /* 0x000000700300720c */ /* 0x000fe40003f26270 */
[----:B------:R-:W-:Y:S02]  /*1720*/  FSEL R27, R27, -INF , P2 ;  /* 0xff8000001b1b7808 */ /* 0x000fe40001000000 */
[----:B------:R-:W-:-:S02]  /*1730*/  FSEL R24, R24, -INF , P1 ;  /* 0xff80000018187808 */ /* 0x000fc40000800000 */
[----:B------:R-:W-:Y:S02]  /*1740*/  FSEL R30, R30, -INF , P1 ;  /* 0xff8000001e1e7808 */ /* 0x000fe40000800000 */
[C---:B------:R-:W-:Y:S01]  /*1750*/  ISETP.GE.AND P1, PT, R3.reuse, R0, PT ;  /* 0x000000000300720c */ /* 0x040fe20003f26270 */
[----:B------:R-:W-:Y:S01]  /*1760*/  VIADD R0, R112, 0x20 ;  /* 0x0000002070007836 */ /* 0x000fe20000000000 */
[----:B------:R-:W-:Y:S02]  /*1770*/  FSEL R28, R28, -INF , P3 ;  /* 0xff8000001c1c7808 */ /* 0x000fe40001800000 */
[----:B------:R-:W-:Y:S02]  /*1780*/  FSEL R34, R34, -INF , P3 ;  /* 0xff80000022227808 */ /* 0x000fe40001800000 */
[C---:B------:R-:W-:Y:S02]  /*1790*/  ISETP.GT.AND P2, PT, R3.reuse, R112, PT ;  /* 0x000000700300720c */ /* 0x040fe40003f44270 */
[----:B------:R-:W-:-:S02]  /*17a0*/  ISETP.GE.AND P3, PT, R3, R0, PT ;  /* 0x000000000300720c */ /* 0x000fc40003f66270 */
[----:B------:R-:W-:Y:S02]  /*17b0*/  IADD3 R0, R112, 0x28, RZ ;  /* 0x0000002870007810 */ /* 0x000fe40007ffe0ff */
[----:B------:R-:W-:Y:S02]  /*17c0*/  FSEL R25, R25, -INF , P2 ;  /* 0xff80000019197808 */ /* 0x000fe40001000000 */
[----:B------:R-:W-:Y:S02]  /*17d0*/  FSEL R31, R31, -INF , P2 ;  /* 0xff8000001f1f7808 */ /* 0x000fe40001000000 */
[----:B------:R-:W-:Y:S02]  /*17e0*/  FSEL R32, R32, -INF , P6 ;  /* 0xff80000020207808 */ /* 0x000fe40003000000 */
[----:B------:R-:W-:Y:S02]  /*17f0*/  FSEL R38, R38, -INF , P6 ;  /* 0xff80000026267808 */ /* 0x000fe40003000000 */
[C---:B------:R-:W-:Y:S01]  /*1800*/  ISETP.GE.AND P2, PT, R3.reuse, R4, PT ;  /* 0x000000040300720c */ /* 0x040fe20003f46270 */
[C---:B------:R-:W-:Y:S01]  /*1810*/  VIADD R4, R112.reuse, 0x21 ;  /* 0x0000002170047836 */ /* 0x040fe20000000000 */
[----:B------:R-:W-:Y:S01]  /*1820*/  ISETP.GE.AND P6, PT, R3, R0, PT ;  /* 0x000000000300720c */ /* 0x000fe20003fc6270 */
[----:B------:R-:W-:Y:S01]  /*1830*/  VIADD R0, R112, 0x30 ;  /* 0x0000003070007836 */ /* 0x000fe20000000000 */
[----:B------:R-:W-:-:S02]  /*1840*/  FSEL R29, R29, -INF , P4 ;  /* 0xff8000001d1d7808 */ /* 0x000fc40002000000 */
[----:B------:R-:W-:Y:S02]  /*1850*/  FSEL R35, R35, -INF , P4 ;  /* 0xff80000023237808 */ /* 0x000fe40002000000 */
[----:B------:R-:W-:Y:S02]  /*1860*/  FSEL R36, R36, -INF , P1 ;  /* 0xff80000024247808 */ /* 0x000fe40000800000 */
[----:B------:R-:W-:Y:S02]  /*1870*/  FSEL R42, R42, -INF , P1 ;  /* 0xff8000002a2a7808 */ /* 0x000fe40000800000 */
[C---:B------:R-:W-:Y:S01]  /*1880*/  ISETP.GE.AND P4, PT, R3.reuse, R4, PT ;  /* 0x000000040300720c */ /* 0x040fe20003f86270 */
[C---:B------:R-:W-:Y:S01]  /*1890*/  VIADD R4, R112.reuse, 0x29 ;  /* 0x0000002970047836 */ /* 0x040fe20000000000 */
[----:B------:R-:W-:Y:S01]  /*18a0*/  ISETP.GE.AND P1, PT, R3, R0, PT ;  /* 0x000000000300720c */ /* 0x000fe20003f26270 */
[----:B------:R-:W-:Y:S01]  /*18b0*/  VIADD R0, R112, 0x31 ;  /* 0x0000003170007836 */ /* 0x000fe20000000000 */
[----:B------:R-:W-:-:S02]  /*18c0*/  FMNMX R5, R24, R25, !PT ;  /* 0x0000001918057209 */ /* 0x000fc40007800000 */
[----:B------:R-:W-:Y:S02]  /*18d0*/  FSEL R33, R33, -INF , P5 ;  /* 0xff80000021217808 */ /* 0x000fe40002800000 */
[----:B------:R-:W-:Y:S02]  /*18e0*/  FSEL R39, R39, -INF , P5 ;  /* 0xff80000027277808 */ /* 0x000fe40002800000 */
[----:B------:R-:W-:Y:S02]  /*18f0*/  FSEL R37, R37, -INF , P2 ;  /* 0xff80000025257808 */ /* 0x000fe40001000000 */
[----:B------:R-:W-:Y:S02]  /*1900*/  FSEL R43, R43, -INF , P2 ;  /* 0xff8000002b2b7808 */ /* 0x000fe40001000000 */
[C---:B------:R-:W-:Y:S02]  /*1910*/  ISETP.GE.AND P5, PT, R3.reuse, R4, PT ;  /* 0x000000040300720c */ /* 0x040fe40003fa6270 */
[----:B------:R-:W-:-:S02]  /*1920*/  ISETP.GE.AND P2, PT, R3, R0, PT ;  /* 0x000000000300720c */ /* 0x000fc40003f46270 */
[----:B------:R-:W-:Y:S02]  /*1930*/  FMNMX R4, R28, R5, !PT ;  /* 0x000000051c047209 */ /* 0x000fe40007800000 */
[----:B------:R-:W-:Y:S02]  /*1940*/  IADD3 R0, R112, 0x38, RZ ;  /* 0x0000003870007810 */ /* 0x000fe40007ffe0ff */
[----:B------:R-:W-:Y:S02]  /*1950*/  FSEL R40, R40, -INF , P3 ;  /* 0xff80000028287808 */ /* 0x000fe40001800000 */
[----:B------:R-:W-:Y:S02]  /*1960*/  FSEL R46, R46, -INF , P3 ;  /* 0xff8000002e2e7808 */ /* 0x000fe40001800000 */
[----:B------:R-:W-:Y:S02]  /*1970*/  FMNMX R5, R29, R4, !PT ;  /* 0x000000041d057209 */ /* 0x000fe40007800000 */
[----:B------:R-:W-:Y:S01]  /*1980*/  ISETP.GE.AND P3, PT, R3, R0, PT ;  /* 0x000000000300720c */ /* 0x000fe20003f66270 */
[----:B------:R-:W-:Y:S01]  /*1990*/  VIADD R0, R112, 0x39 ;  /* 0x0000003970007836 */ /* 0x000fe20000000000 */
[----:B------:R-:W-:-:S02]  /*19a0*/  FMNMX R4, R32, R5, !PT ;  /* 0x0000000520047209 */ /* 0x000fc40007800000 */
[----:B------:R-:W-:Y:S02]  /*19b0*/  FSEL R41, R41, -INF , P4 ;  /* 0xff80000029297808 */ /* 0x000fe40002000000 */
[----:B------:R-:W-:Y:S02]  /*19c0*/  FSEL R47, R47, -INF , P4 ;  /* 0xff8000002f2f7808 */ /* 0x000fe40002000000 */
[----:B------:R-:W-:Y:S01]  /*19d0*/  ISETP.GE.AND P4, PT, R3, R0, PT ;  /* 0x000000000300720c */ /* 0x000fe20003f86270 */
[----:B------:R-:W-:Y:S01]  /*19e0*/  VIADD R0, R112, 0x40 ;  /* 0x0000004070007836 */ /* 0x000fe20000000000 */
[----:B------:R-:W-:Y:S02]  /*19f0*/  FMNMX R5, R33, R4, !PT ;  /* 0x0000000421057209 */ /* 0x000fe40007800000 */
[----:B------:R-:W-:Y:S02]  /*1a00*/  FSEL R44, R44, -INF , P6 ;  /* 0xff8000002c2c7808 */ /* 0x000fe40003000000 */
[----:B------:R-:W-:-:S02]  /*1a10*/  FSEL R50, R50, -INF , P6 ;  /* 0xff80000032327808 */ /* 0x000fc40003000000 */
[----:B------:R-:W-:Y:S02]  /*1a20*/  FMNMX R4, R36, R5, !PT ;  /* 0x0000000524047209 */ /* 0x000fe40007800000 */
[----:B------:R-:W-:Y:S01]  /*1a30*/  ISETP.GE.AND P6, PT, R3, R0, PT ;  /* 0x000000000300720c */ /* 0x000fe20003fc6270 */
[----:B------:R-:W-:Y:S01]  /*1a40*/  VIADD R0, R112, 0x41 ;  /* 0x0000004170007836 */ /* 0x000fe20000000000 */
[----:B------:R-:W-:Y:S02]  /*1a50*/  FMNMX R5, R37, R4, !PT ;  /* 0x0000000425057209 */ /* 0x000fe40007800000 */
[----:B------:R-:W-:Y:S02]  /*1a60*/  FSEL R45, R45, -INF , P5 ;  /* 0xff8000002d2d7808 */ /* 0x000fe40002800000 */
[----:B------:R-:W-:Y:S02]  /*1a70*/  FSEL R51, R51, -INF , P5 ;  /* 0xff80000033337808 */ /* 0x000fe40002800000 */
[----:B------:R-:W-:-:S02]  /*1a80*/  ISETP.GE.AND P5, PT, R3, R0, PT ;  /* 0x000000000300720c */ /* 0x000fc40003fa6270 */
[----:B------:R-:W-:Y:S02]  /*1a90*/  IADD3 R0, R112, 0x48, RZ ;  /* 0x0000004870007810 */ /* 0x000fe40007ffe0ff */
[----:B------:R-:W-:Y:S02]  /*1aa0*/  FMNMX R4, R40, R5, !PT ;  /* 0x0000000528047209 */ /* 0x000fe40007800000 */
[----:B------:R-:W-:Y:S02]  /*1ab0*/  FSEL R48, R48, -INF , P1 ;  /* 0xff80000030307808 */ /* 0x000fe40000800000 */
[----:B------:R-:W-:Y:S02]  /*1ac0*/  FSEL R54, R54, -INF , P1 ;  /* 0xff80000036367808 */ /* 0x000fe40000800000 */
[----:B------:R-:W-:Y:S01]  /*1ad0*/  ISETP.GE.AND P1, PT, R3, R0, PT ;  /* 0x000000000300720c */ /* 0x000fe20003f26270 */
[----:B------:R-:W-:Y:S01]  /*1ae0*/  VIADD R0, R112, 0x49 ;  /* 0x0000004970007836 */ /* 0x000fe20000000000 */
[----:B------:R-:W-:-:S02]  /*1af0*/  FMNMX R5, R41, R4, !PT ;  /* 0x0000000429057209 */ /* 0x000fc40007800000 */
[----:B------:R-:W-:Y:S02]  /*1b00*/  FSEL R49, R49, -INF , P2 ;  /* 0xff80000031317808 */ /* 0x000fe40001000000 */
[----:B------:R-:W-:Y:S02]  /*1b10*/  FMNMX R4, R44, R5, !PT ;  /* 0x000000052c047209 */ /* 0x000fe40007800000 */
[----:B------:R-:W-:Y:S02]  /*1b20*/  FSEL R55, R55, -INF , P2 ;  /* 0xff80000037377808 */ /* 0x000fe40001000000 */
[----:B------:R-:W-:Y:S01]  /*1b30*/  ISETP.GE.AND P2, PT, R3, R0, PT ;  /* 0x000000000300720c */ /* 0x000fe20003f46270 */
[----:B------:R-:W-:Y:S01]  /*1b40*/  VIADD R0, R112, 0x50 ;  /* 0x0000005070007836 */ /* 0x000fe20000000000 */
[----:B------:R-:W-:Y:S02]  /*1b50*/  FMNMX R5, R45, R4, !PT ;  /* 0x000000042d057209 */ /* 0x000fe40007800000 */
[----:B------:R-:W-:-:S02]  /*1b60*/  FSEL R52, R52, -INF , P3 ;  /* 0xff80000034347808 */ /* 0x000fc40001800000 */
[----:B------:R-:W-:Y:S02]  /*1b70*/  FSEL R58, R58, -INF , P3 ;  /* 0xff8000003a3a7808 */ /* 0x000fe40001800000 */
[----:B------:R-:W-:Y:S01]  /*1b80*/  ISETP.GE.AND P3, PT, R3, R0, PT ;  /* 0x000000000300720c */ /* 0x000fe20003f66270 */
[----:B------:R-:W-:Y:S01]  /*1b90*/  VIADD R0, R112, 0x51 ;  /* 0x0000005170007836 */ /* 0x000fe20000000000 */
[----:B------:R-:W-:Y:S02]  /*1ba0*/  FMNMX R4, R48, R5, !PT ;  /* 0x0000000530047209 */ /* 0x000fe40007800000 */
[----:B------:R-:W-:Y:S02]  /*1bb0*/  FSEL R53, R53, -INF , P4 ;  /* 0xff80000035357808 */ /* 0x000fe40002000000 */
[----:B------:R-:W-:Y:S02]  /*1bc0*/  FSEL R59, R59, -INF , P4 ;  /* 0xff8000003b3b7808 */ /* 0x000fe40002000000 */
[----:B------:R-:W-:-:S02]  /*1bd0*/  FMNMX R5, R49, R4, !PT ;  /* 0x0000000431057209 */ /* 0x000fc40007800000 */
[C---:B------:R-:W-:Y:S02]  /*1be0*/  ISETP.GE.AND P4, PT, R3.reuse, R0, PT ;  /* 0x000000000300720c */ /* 0x040fe40003f86270 */
        /* <DEDUP_REMOVED lines=8> */
[----:B------:R-:W-:Y:S01]  /*1c70*/  ISETP.GE.AND P0, PT, R3, R0, PT ;  /* 0x000000000300720c */ /* 0x000fe20003f06270 */
[----:B------:R-:W-:Y:S01]  /*1c80*/  VIADD R0, R112, 0x60 ;  /* 0x0000006070007836 */ /* 0x000fe20000000000 */
[----:B------:R-:W-:Y:S02]  /*1c90*/  FMNMX R4, R56, R5, !PT ;  /* 0x0000000538047209 */ /* 0x000fe40007800000 */
[----:B------:R-:W-:Y:S02]  /*1ca0*/  FSEL R60, R60, -INF , P1 ;  /* 0xff8000003c3c7808 */ /* 0x000fe40000800000 */
[----:B------:R-:W-:Y:S02]  /*1cb0*/  FMNMX R5, R57, R4, !PT ;  /* 0x0000000439057209 */ /* 0x000fe40007800000 */
[----:B------:R-:W-:-:S02]  /*1cc0*/  FSEL R66, R66, -INF , P1 ;  /* 0xff80000042427808 */ /* 0x000fc40000800000 */
[----:B------:R-:W-:Y:S01]  /*1cd0*/  ISETP.GE.AND P1, PT, R3, R0, PT ;  /* 0x000000000300720c */ /* 0x000fe20003f26270 */
[----:B------:R-:W-:Y:S01]  /*1ce0*/  VIADD R0, R112, 0x61 ;  /* 0x0000006170007836 */ /* 0x000fe20000000000 */
[----:B------:R-:W-:Y:S02]  /*1cf0*/  FSEL R61, R61, -INF , P2 ;  /* 0xff8000003d3d7808 */ /* 0x000fe40001000000 */
[----:B------:R-:W-:Y:S02]  /*1d00*/  FMNMX R4, R60, R5, !PT ;  /* 0x000000053c047209 */ /* 0x000fe40007800000 */
[----:B------:R-:W-:Y:S02]  /*1d10*/  FSEL R67, R67, -INF , P2 ;  /* 0xff80000043437808 */ /* 0x000fe40001000000 */
[----:B------:R-:W-:Y:S02]  /*1d20*/  ISETP.GE.AND P2, PT, R3, R0, PT ;  /* 0x000000000300720c */ /* 0x000fe40003f46270 */
[----:B------:R-:W-:-:S02]  /*1d30*/  FSEL R64, R64, -INF , P3 ;  /* 0xff80000040407808 */ /* 0x000fc40001800000 */
[----:B------:R-:W-:Y:S02]  /*1d40*/  FMNMX R5, R61, R4, !PT ;  /* 0x000000043d057209 */ /* 0x000fe40007800000 */
[----:B------:R-:W-:Y:S02]  /*1d50*/  IADD3 R0, R112, 0x68, RZ ;  /* 0x0000006870007810 */ /* 0x000fe40007ffe0ff */
[----:B------:R-:W-:Y:S02]  /*1d60*/  FSEL R70, R70, -INF , P3 ;  /* 0xff80000046467808 */ /* 0x000fe40001800000 */
[----:B------:R-:W-:Y:S02]  /*1d70*/  FSEL R65, R65, -INF , P4 ;  /* 0xff80000041417808 */ /* 0x000fe40002000000 */
[----:B------:R-:W-:Y:S02]  /*1d80*/  FMNMX R4, R64, R5, !PT ;  /* 0x0000000540047209 */ /* 0x000fe40007800000 */
[----:B------:R-:W-:Y:S01]  /*1d90*/  ISETP.GE.AND P3, PT, R3, R0, PT ;  /* 0x000000000300720c */ /* 0x000fe20003f66270 */
[----:B------:R-:W-:Y:S01]  /*1da0*/  VIADD R0, R112, 0x78 ;  /* 0x0000007870007836 */ /* 0x000fe20000000000 */
[----:B------:R-:W-:-:S02]  /*1db0*/  FSEL R68, R68, -INF , P6 ;  /* 0xff80000044447808 */ /* 0x000fc40003000000 */
[----:B------:R-:W-:Y:S02]  /*1dc0*/  FMNMX R5, R65, R4, !PT ;  /* 0x0000000441057209 */ /* 0x000fe40007800000 */
[----:B------:R-:W-:Y:S02]  /*1dd0*/  FSEL R71, R71, -INF , P4 ;  /* 0xff80000047477808 */ /* 0x000fe40002000000 */
[----:B------:R-:W-:Y:S01]  /*1de0*/  ISETP.GE.AND P4, PT, R3, R0, PT ;  /* 0x000000000300720c */ /* 0x000fe20003f86270 */
[----:B------:R-:W-:Y:S01]  /*1df0*/  VIADD R0, R112, 0x79 ;  /* 0x0000007970007836 */ /* 0x000fe20000000000 */
[----:B------:R-:W-:Y:S02]  /*1e00*/  FSEL R69, R69, -INF , P0 ;  /* 0xff80000045457808 */ /* 0x000fe40000000000 */
[----:B------:R-:W-:Y:S02]  /*1e10*/  FMNMX R4, R68, R5, !PT ;  /* 0x0000000544047209 */ /* 0x000fe40007800000 */
[----:B------:R-:W-:-:S02]  /*1e20*/  FSEL R72, R72, -INF , P1 ;  /* 0xff80000048487808 */ /* 0x000fc40000800000 */
[----:B------:R-:W-:Y:S02]  /*1e30*/  FSEL R84, R84, -INF , P4 ;  /* 0xff80000054547808 */ /* 0x000fe40002000000 */
[----:B------:R-:W-:Y:S02]  /*1e40*/  FMNMX R5, R69, R4, !PT ;  /* 0x0000000445057209 */ /* 0x000fe40007800000 */
[----:B------:R-:W-:Y:S01]  /*1e50*/  ISETP.GE.AND P4, PT, R3, R0, PT ;  /* 0x000000000300720c */ /* 0x000fe20003f86270 */
[----:B------:R-:W-:Y:S01]  /*1e60*/  VIADD R0, R112, 0x69 ;  /* 0x0000006970007836 */ /* 0x000fe20000000000 */
[----:B------:R-:W-:Y:S02]  /*1e70*/  FSEL R73, R73, -INF , P2 ;  /* 0xff80000049497808 */ /* 0x000fe40001000000 */
[----:B------:R-:W-:Y:S02]  /*1e80*/  FMNMX R4, R72, R5, !PT ;  /* 0x0000000548047209 */ /* 0x000fe40007800000 */
[----:B------:R-:W-:-:S02]  /*1e90*/  FSEL R85, R85, -INF , P4 ;  /* 0xff80000055557808 */ /* 0x000fc40002000000 */
[----:B------:R-:W-:Y:S02]  /*1ea0*/  P2R R6, PR, RZ, 0x40 ;  /* 0x00000040ff067803 */ /* 0x000fe40000000000 */
[----:B------:R-:W-:Y:S02]  /*1eb0*/  ISETP.GE.AND P4, PT, R3, R0, PT ;  /* 0x000000000300720c */ /* 0x000fe40003f86270 */
[----:B------:R-:W-:Y:S02]  /*1ec0*/  FSEL R76, R76, -INF , P3 ;  /* 0xff8000004c4c7808 */ /* 0x000fe40001800000 */
[----:B------:R-:W-:Y:S01]  /*1ed0*/  FMNMX R5, R73, R4, !PT ;  /* 0x0000000449057209 */ /* 0x000fe20007800000 */
[C---:B------:R-:W-:Y:S01]  /*1ee0*/  VIADD R4, R112.reuse, 0x71 ;  /* 0x0000007170047836 */ /* 0x040fe20000000000 */
[----:B------:R-:W-:Y:S02]  /*1ef0*/  IADD3 R0, R112, 0x70, RZ ;  /* 0x0000007070007810 */ /* 0x000fe40007ffe0ff */
[----:B------:R-:W-:-:S02]  /*1f00*/  P2R R9, PR, RZ, 0x1 ;  /* 0x00000001ff097803 */ /* 0x000fc40000000000 */
[----:B------:R-:W-:Y:S02]  /*1f10*/  FSEL R63, R63, -INF , P5 ;  /* 0xff8000003f3f7808 */ /* 0x000fe40002800000 */
[----:B------:R-:W-:Y:S02]  /*1f20*/  ISETP.NE.AND P0, PT, R6, RZ, PT ;  /* 0x000000ff0600720c */ /* 0x000fe40003f05270 */
[----:B------:R-:W-:Y:S02]  /*1f30*/  FSEL R77, R77, -INF , P4 ;  /* 0xff8000004d4d7808 */ /* 0x000fe40002000000 */
[----:B------:R-:W-:Y:S02]  /*1f40*/  FMNMX R6, R76, R5, !PT ;  /* 0x000000054c067209 */ /* 0x000fe40007800000 */
[----:B------:R-:W-:Y:S02]  /*1f50*/  ISETP.GE.AND P5, PT, R3, R0, PT ;  /* 0x000000000300720c */ /* 0x000fe40003fa6270 */
[----:B------:R-:W-:-:S02]  /*1f60*/  FMNMX R5, R77, R6, !PT ;  /* 0x000000064d057209 */ /* 0x000fc40007800000 */
[----:B------:R-:W-:Y:S02]  /*1f70*/  FSEL R80, R80, -INF , P5 ;  /* 0xff80000050507808 */ /* 0x000fe40002800000 */
[----:B------:R-:W-:Y:S02]  /*1f80*/  ISETP.GE.AND P6, PT, R3, R4, PT ;  /* 0x000000040300720c */ /* 0x000fe40003fc6270 */
[----:B------:R-:W-:Y:S02]  /*1f90*/  FMNMX R0, R80, R5, !PT ;  /* 0x0000000550007209 */ /* 0x000fe40007800000 */
[----:B------:R-:W-:Y:S02]  /*1fa0*/  FSEL R81, R81, -INF , P6 ;  /* 0xff80000051517808 */ /* 0x000fe40003000000 */
[----:B------:R-:W-:Y:S02]  /*1fb0*/  P2R R8, PR, RZ, 0x1 ;  /* 0x00000001ff087803 */ /* 0x000fe40000000000 */
[----:B------:R-:W-:-:S02]  /*1fc0*/  FMNMX R3, R81, R0, !PT ;  /* 0x0000000051037209 */ /* 0x000fc40007800000 */
[----:B------:R-:W-:Y:S02]  /*1fd0*/  FSEL R78, R78, -INF , P1 ;  /* 0xff8000004e4e7808 */ /* 0x000fe40000800000 */
[----:B------:R-:W-:Y:S02]  /*1fe0*/  FMNMX R0, R84, R3, !PT ;  /* 0x0000000354007209 */ /* 0x000fe40007800000 */
[----:B------:R-:W-:Y:S02]  /*1ff0*/  FSEL R82, R82, -INF , P3 ;  /* 0xff80000052527808 */ /* 0x000fe40001800000 */
[----:B------:R-:W-:Y:S02]  /*2000*/  FMNMX R0, R85, R0, !PT ;  /* 0x0000000055007209 */ /* 0x000fe40007800000 */
[----:B------:R-:W-:Y:S02]  /*2010*/  FSEL R83, R83, -INF , P4 ;  /* 0xff80000053537808 */ /* 0x000fe40002000000 */
[----:B------:R-:W-:Y:S01]  /*2020*/  FSEL R87, R87, -INF , P6 ;  /* 0xff80000057577808 */ /* 0x000fe20003000000 */
[----:B------:R-:W1:Y:S01]  /*2030*/  SHFL.BFLY PT, R3, R0, 0x1, 0x1f ;  /* 0x0c201f0000037f89 */ /* 0x000e6200000e0000 */
[----:B------:R-:W-:-:S02]  /*2040*/  FSEL R79, R79, -INF , P2 ;  /* 0xff8000004f4f7808 */ /* 0x000fc40001000000 */
[----:B------:R-:W-:Y:S02]  /*2050*/  FSEL R86, R86, -INF , P5 ;  /* 0xff80000056567808 */ /* 0x000fe40002800000 */
[----:B-1----:R-:W-:-:S05]  /*2060*/  FMNMX R3, R0, R3, !PT ;  /* 0x0000000300037209 */ /* 0x002fca0007800000 */
[----:B------:R-:W1:Y:S02]  /*2070*/  SHFL.BFLY PT, R4, R3, 0x2, 0x1f ;  /* 0x0c401f0003047f89 */ /* 0x000e6400000e0000 */
[----:B-1----:R-:W-:Y:S02]  /*2080*/  FMNMX R4, R3, R4, !PT ;  /* 0x0000000403047209 */ /* 0x002fe40007800000 */
[----:B------:R-:W-:Y:S02]  /*2090*/  FMNMX R3, R26, R27, !PT ;  /* 0x0000001b1a037209 */ /* 0x000fe40007800000 */
[----:B------:R-:W-:Y:S02]  /*20a0*/  FSETP.NEU.AND P0, PT, R4, -INF , PT ;  /* 0xff8000000400780b */ /* 0x000fe40003f0d000 */
[----:B------:R-:W-:Y:S02]  /*20b0*/  FMNMX R0, R30, R3, !PT ;  /* 0x000000031e007209 */ /* 0x000fe40007800000 */
[----:B------:R-:W-:-:S02]  /*20c0*/  FSEL R5, R4, RZ, P0 ;  /* 0x000000ff04057208 */ /* 0x000fc40000000000 */
[----:B------:R-:W-:Y:S02]  /*20d0*/  ISETP.NE.AND P0, PT, R8, RZ, PT ;  /* 0x000000ff0800720c */ /* 0x000fe40003f05270 */
[----:B------:R-:W-:Y:S01]  /*20e0*/  FMNMX R3, R31, R0, !PT ;  /* 0x000000001f037209 */ /* 0x000fe20007800000 */
[----:B------:R-:W-:Y:S01]  /*20f0*/  FMUL R88, R5, UR6 ;  /* 0x0000000605587c20 */ /* 0x000fe20008400000 */
[----:B------:R-:W-:Y:S02]  /*2100*/  FSEL R74, R74, -INF , P0 ;  /* 0xff8000004a4a7808 */ /* 0x000fe40000000000 */
[----:B------:R-:W-:Y:S01]  /*2110*/  ISETP.NE.AND P0, PT, R9, RZ, PT ;  /* 0x000000ff0900720c */ /* 0x000fe20003f05270 */
[--C-:B------:R-:W-:Y:S01]  /*2120*/  FFMA R24, R24, UR6, -R88.reuse ;  /* 0x0000000618187c23 */ /* 0x100fe20008000858 */
[--C-:B------:R-:W-:Y:S01]  /*2130*/  FFMA R8, R28, UR6, -R88.reuse ;  /* 0x000000061c087c23 */ /* 0x100fe20008000858 */
[----:B------:R-:W-:Y:S01]  /*2140*/  FMNMX R0, R34, R3, !PT ;  /* 0x0000000322007209 */ /* 0x000fe20007800000 */
[--C-:B------:R-:W-:Y:S01]  /*2150*/  FFMA R9, R29, UR6, -R88.reuse ;  /* 0x000000061d097c23 */ /* 0x100fe20008000858 */
[----:B------:R-:W-:Y:S01]  /*2160*/  FSEL R75, R75, -INF , P0 ;  /* 0xff8000004b4b7808 */ /* 0x000fe20000000000 */
[--C-:B------:R-:W-:Y:S01]  /*2170*/  FFMA R11, R33, UR6, -R88.reuse ;  /* 0x00000006210b7c23 */ /* 0x100fe20008000858 */
[----:B------:R-:W-:Y:S01]  /*2180*/  FSETP.GEU.AND P1, PT, R24, -126, PT ;  /* 0xc2fc00001800780b */ /* 0x000fe20003f2e000 */
[--C-:B------:R-:W-:Y:S01]  /*2190*/  FFMA R5, R25, UR6, -R88.reuse ;  /* 0x0000000619057c23 */ /* 0x100fe20008000858 */
[----:B------:R-:W-:Y:S01]  /*21a0*/  ISETP.NE.AND P0, PT, R10, RZ, PT ;  /* 0x000000ff0a00720c */ /* 0x000fe20003f05270 */
[--C-:B------:R-:W-:Y:S01]  /*21b0*/  FFMA R10, R36, UR6, -R88.reuse ;  /* 0x00000006240a7c23 */ /* 0x100fe20008000858 */
[----:B------:R-:W-:Y:S01]  /*21c0*/  FMNMX R3, R35, R0, !PT ;  /* 0x0000000023037209 */ /* 0x000fe20007800000 */
[--C-:B------:R-:W-:Y:S01]  /*21d0*/  FFMA R28, R32, UR6, -R88.reuse ;  /* 0x00000006201c7c23 */ /* 0x100fe20008000858 */
[----:B------:R-:W-:Y:S01]  /*21e0*/  FSETP.GEU.AND P3, PT, R8, -126, PT ;  /* 0xc2fc00000800780b */ /* 0x000fe20003f6e000 */
[--C-:B------:R-:W-:Y:S01]  /*21f0*/  FFMA R32, R40, UR6, -R88.reuse ;  /* 0x0000000628207c23 */ /* 0x100fe20008000858 */
[----:B------:R-:W-:Y:S01]  /*2200*/  FMNMX R0, R38, R3, !PT ;  /* 0x0000000326007209 */ /* 0x000fe20007800000 */
[--C-:B------:R-:W-:Y:S01]  /*2210*/  FFMA R36, R48, UR6, -R88.reuse ;  /* 0x0000000630247c23 */ /* 0x100fe20008000858 */
[----:B------:R-:W-:Y:S01]  /*2220*/  FSETP.GEU.AND P4, PT, R9, -126, PT ;  /* 0xc2fc00000900780b */ /* 0x000fe20003f8e000 */
[--C-:B------:R-:W-:Y:S01]  /*2230*/  FFMA R15, R41, UR6, -R88.reuse ;  /* 0x00000006290f7c23 */ /* 0x100fe20008000858 */
[----:B------:R-:W-:Y:S01]  /*2240*/  FMNMX R3, R39, R0, !PT ;  /* 0x0000000027037209 */ /* 0x000fe20007800000 */
[----:B------:R-:W-:Y:S01]  /*2250*/  @!P1 FMUL R24, R24, 0.5 ;  /* 0x3f00000018189820 */ /* 0x000fe20000400000 */
[----:B------:R-:W-:Y:S01]  /*2260*/  FSETP.GEU.AND P6, PT, R11, -126, PT ;  /* 0xc2fc00000b00780b */ /* 0x000fe20003fce000 */
[--C-:B------:R-:W-:Y:S01]  /*2270*/  FFMA R21, R45, UR6, -R88.reuse ;  /* 0x000000062d157c23 */ /* 0x100fe20008000858 */
[----:B------:R-:W-:Y:S01]  /*2280*/  FMNMX R0, R42, R3, !PT ;  /* 0x000000032a007209 */ /* 0x000fe20007800000 */
[--C-:B------:R-:W-:Y:S01]  /*2290*/  FFMA R13, R37, UR6, -R88.reuse ;  /* 0x00000006250d7c23 */ /* 0x100fe20008000858 */
[----:B------:R-:W-:Y:S01]  /*22a0*/  FSETP.GEU.AND P2, PT, R5, -126, PT ;  /* 0xc2fc00000500780b */ /* 0x000fe20003f4e000 */
[----:B------:R-:W1:Y:S01]  /*22b0*/  MUFU.EX2 R24, R24 ;  /* 0x0000001800187308 */ /* 0x000e620000000800 */
[----:B------:R-:W-:Y:S01]  /*22c0*/  @!P3 FMUL R8, R8, 0.5 ;  /* 0x3f0000000808b820 */ /* 0x000fe20000400000 */
[----:B------:R-:W-:Y:S01]  /*22d0*/  FMNMX R3, R43, R0, !PT ;  /* 0x000000002b037209 */ /* 0x000fe20007800000 */
[--C-:B------:R-:W-:Y:S01]  /*22e0*/  FFMA R14, R52, UR6, -R88.reuse ;  /* 0x00000006340e7c23 */ /* 0x100fe20008000858 */
[----:B------:R-:W-:Y:S01]  /*22f0*/  @!P4 FMUL R9, R9, 0.5 ;  /* 0x3f0000000909c820 */ /* 0x000fe20000400000 */
[----:B------:R-:W-:Y:S01]  /*2300*/  FSETP.GEU.AND P5, PT, R28, -126, PT ;  /* 0xc2fc00001c00780b */ /* 0x000fe20003fae000 */
[--C-:B------:R-:W-:Y:S01]  /*2310*/  FFMA R12, R44, UR6, -R88.reuse ;  /* 0x000000062c0c7c23 */ /* 0x100fe20008000858 */
[----:B------:R-:W-:Y:S01]  /*2320*/  FMNMX R0, R46, R3, !PT ;  /* 0x000000032e007209 */ /* 0x000fe20007800000 */
[----:B------:R-:W2:Y:S01]  /*2330*/  MUFU.EX2 R8, R8 ;  /* 0x0000000800087308 */ /* 0x000ea20000000800 */
[----:B------:R-:W-:Y:S01]  /*2340*/  @!P6 FMUL R11, R11, 0.5 ;  /* 0x3f0000000b0be820 */ /* 0x000fe20000400000 */
[--C-:B------:R-:W-:Y:S01]  /*2350*/  FFMA R37, R60, UR6, -R88.reuse ;  /* 0x000000063c257c23 */ /* 0x100fe20008000858 */
[----:B------:R-:W-:Y:S01]  /*2360*/  FMNMX R3, R47, R0, !PT ;  /* 0x000000002f037209 */ /* 0x000fe20007800000 */
[----:B------:R-:W-:Y:S01]  /*2370*/  @!P2 FMUL R5, R5, 0.5 ;  /* 0x3f0000000505a820 */ /* 0x000fe20000400000 */
[--C-:B------:R-:W-:Y:S01]  /*2380*/  FFMA R29, R53, UR6, -R88.reuse ;  /* 0x00000006351d7c23 */ /* 0x100fe20008000858 */
[--C-:B------:R-:W-:Y:S01]  /*2390*/  FFMA R40, R57, UR6, -R88.reuse ;  /* 0x0000000639287c23 */ /* 0x100fe20008000858 */
[----:B------:R-:W-:Y:S01]  /*23a0*/  FMNMX R0, R50, R3, !PT ;  /* 0x0000000332007209 */ /* 0x000fe20007800000 */
[----:B------:R-:W3:Y:S01]  /*23b0*/  MUFU.EX2 R9, R9 ;  /* 0x0000000900097308 */ /* 0x000ee20000000800 */
[----:B-1----:R-:W-:Y:S01]  /*23c0*/  @!P1 FMUL R24, R24, R24 ;  /* 0x0000001818189220 */ /* 0x002fe20000400000 */
[----:B------:R-:W-:Y:S01]  /*23d0*/  FSETP.GEU.AND P1, PT, R10, -126, PT ;  /* 0xc2fc00000a00780b */ /* 0x000fe20003f2e000 */
[----:B------:R-:W-:Y:S01]  /*23e0*/  @!P5 FMUL R28, R28, 0.5 ;  /* 0x3f0000001c1cd820 */ /* 0x000fe20000400000 */
[----:B------:R-:W-:Y:S01]  /*23f0*/  FMNMX R3, R51, R0, !PT ;  /* 0x0000000033037209 */ /* 0x000fe20007800000 */
[--C-:B------:R-:W-:Y:S01]  /*2400*/  FFMA R25, R49, UR6, -R88.reuse ;  /* 0x0000000631197c23 */ /* 0x100fe20008000858 */
[--C-:B------:R-:W-:Y:S01]  /*2410*/  FFMA R41, R64, UR6, -R88.reuse ;  /* 0x0000000640297c23 */ /* 0x100fe20008000858 */
[--C-:B------:R-:W-:Y:S01]  /*2420*/  FFMA R33, R56, UR6, -R88.reuse ;  /* 0x0000000638217c23 */ /* 0x100fe20008000858 */
[----:B------:R-:W-:Y:S01]  /*2430*/  FMNMX R0, R54, R3, !PT ;  /* 0x0000000336007209 */ /* 0x000fe20007800000 */
[----:B--2---:R-:W-:Y:S01]  /*2440*/  @!P3 FMUL R8, R8, R8 ;  /* 0x000000080808b220 */ /* 0x004fe20000400000 */
[----:B------:R-:W-:Y:S01]  /*2450*/  FSETP.GEU.AND P3, PT, R32, -126, PT ;  /* 0xc2fc00002000780b */ /* 0x000fe20003f6e000 */
[----:B------:R-:W1:Y:S01]  /*2460*/  MUFU.EX2 R11, R11 ;  /* 0x0000000b000b7308 */ /* 0x000e620000000800 */
[----:B------:R-:W-:Y:S01]  /*2470*/  FMNMX R3, R55, R0, !PT ;  /* 0x0000000037037209 */ /* 0x000fe20007800000 */
[--C-:B------:R-:W-:Y:S01]  /*2480*/  FFMA R72, R72, UR6, -R88.reuse ;  /* 0x0000000648487c23 */ /* 0x100fe20008000858 */
[--C-:B------:R-:W-:Y:S01]  /*2490*/  FFMA R65, R65, UR6, -R88.reuse ;  /* 0x0000000641417c23 */ /* 0x100fe20008000858 */
[----:B------:R-:W-:Y:S01]  /*24a0*/  @!P1 FMUL R10, R10, 0.5 ;  /* 0x3f0000000a0a9820 */ /* 0x000fe20000400000 */
[----:B------:R-:W-:Y:S01]  /*24b0*/  FMNMX R0, R58, R3, !PT ;  /* 0x000000033a007209 */ /* 0x000fe20007800000 */
[----:B---3--:R-:W-:Y:S01]  /*24c0*/  @!P4 FMUL R9, R9, R9 ;  /* 0x000000090909c220 */ /* 0x008fe20000400000 */
[----:B------:R-:W-:Y:S01]  /*24d0*/  FSETP.GEU.AND P4, PT, R15, -126, PT ;  /* 0xc2fc00000f00780b */ /* 0x000fe20003f8e000 */
[----:B------:R-:W2:Y:S01]  /*24e0*/  MUFU.EX2 R5, R5 ;  /* 0x0000000500057308 */ /* 0x000ea20000000800 */
[----:B------:R-:W-:Y:S01]  /*24f0*/  FMNMX R3, R59, R0, !PT ;  /* 0x000000003b037209 */ /* 0x000fe20007800000 */
[--C-:B------:R-:W-:Y:S01]  /*2500*/  FFMA R69, R69, UR6, -R88.reuse ;  /* 0x0000000645457c23 */ /* 0x100fe20008000858 */
[--C-:B------:R-:W-:Y:S01]  /*2510*/  FFMA R20, R61, UR6, -R88.reuse ;  /* 0x000000063d147c23 */ /* 0x100fe20008000858 */
[----:B------:R-:W-:Y:S01]  /*2520*/  @!P3 FMUL R32, R32, 0.5 ;  /* 0x3f0000002020b820 */ /* 0x000fe20000400000 */
[----:B------:R-:W-:Y:S01]  /*2530*/  FMNMX R0, R62, R3, !PT ;  /* 0x000000033e007209 */ /* 0x000fe20007800000 */
[--C-:B------:R-:W-:Y:S01]  /*2540*/  FFMA R76, R76, UR6, -R88.reuse ;  /* 0x000000064c4c7c23 */ /* 0x100fe20008000858 */
[--C-:B------:R-:W-:Y:S01]  /*2550*/  FFMA R81, R81, UR6, -R88.reuse ;  /* 0x0000000651517c23 */ /* 0x100fe20008000858 */
[----:B------:R-:W3:Y:S01]  /*2560*/  MUFU.EX2 R10, R10 ;  /* 0x0000000a000a7308 */ /* 0x000ee20000000800 */
[----:B-1----:R-:W-:Y:S01]  /*2570*/  @!P6 FMUL R11, R11, R11 ;  /* 0x0000000b0b0be220 */ /* 0x002fe20000400000 */
[----:B------:R-:W-:Y:S01]  /*2580*/  FMNMX R3, R63, R0, !PT ;  /* 0x000000003f037209 */ /* 0x000fe20007800000 */
[--C-:B------:R-:W-:Y:S01]  /*2590*/  FFMA R68, R68, UR6, -R88.reuse ;  /* 0x0000000644447c23 */ /* 0x100fe20008000858 */
[----:B------:R-:W-:Y:S01]  /*25a0*/  FSETP.GEU.AND P6, PT, R21, -126, PT ;  /* 0xc2fc00001500780b */ /* 0x000fe20003fce000 */
[----:B------:R-:W-:Y:S01]  /*25b0*/  @!P4 FMUL R15, R15, 0.5 ;  /* 0x3f0000000f0fc820 */ /* 0x000fe20000400000 */
[----:B------:R-:W-:Y:S01]  /*25c0*/  FMNMX R0, R66, R3, !PT ;  /* 0x0000000342007209 */ /* 0x000fe20007800000 */
[--C-:B------:R-:W-:Y:S01]  /*25d0*/  FFMA R77, R77, UR6, -R88.reuse ;  /* 0x000000064d4d7c23 */ /* 0x100fe20008000858 */
[----:B------:R-:W1:Y:S01]  /*25e0*/  MUFU.EX2 R32, R32 ;  /* 0x0000002000207308 */ /* 0x000e620000000800 */
[----:B--2---:R-:W-:Y:S01]  /*25f0*/  @!P2 FMUL R5, R5, R5 ;  /* 0x000000050505a220 */ /* 0x004fe20000400000 */
[----:B------:R-:W-:Y:S01]  /*2600*/  FSETP.GEU.AND P2, PT, R13, -126, PT ;  /* 0xc2fc00000d00780b */ /* 0x000fe20003f4e000 */
[--C-:B------:R-:W-:Y:S01]  /*2610*/  FFMA R73, R73, UR6, -R88.reuse ;  /* 0x0000000649497c23 */ /* 0x100fe20008000858 */
[----:B------:R-:W-:Y:S01]  /*2620*/  FMNMX R3, R67, R0, !PT ;  /* 0x0000000043037209 */ /* 0x000fe20007800000 */
[--C-:B------:R-:W-:Y:S01]  /*2630*/  FFMA R80, R80, UR6, -R88.reuse ;  /* 0x0000000650507c23 */ /* 0x100fe20008000858 */
[--C-:B------:R-:W-:Y:S01]  /*2640*/  FFMA R84, R84, UR6, -R88.reuse ;  /* 0x0000000654547c23 */ /* 0x100fe20008000858 */
[----:B------:R-:W-:Y:S01]  /*2650*/  FFMA R85, R85, UR6, -R88 ;  /* 0x0000000655557c23 */ /* 0x000fe20008000858 */
[----:B------:R-:W2:Y:S01]  /*2660*/  MUFU.EX2 R28, R28 ;  /* 0x0000001c001c7308 */ /* 0x000ea20000000800 */
[----:B---3--:R-:W-:Y:S01]  /*2670*/  @!P1 FMUL R10, R10, R10 ;  /* 0x0000000a0a0a9220 */ /* 0x008fe20000400000 */
[----:B------:R-:W-:Y:S01]  /*2680*/  FSETP.GEU.AND P1, PT, R36, -126, PT ;  /* 0xc2fc00002400780b */ /* 0x000fe20003f2e000 */
[----:B------:R-:W-:Y:S01]  /*2690*/  @!P6 FMUL R21, R21, 0.5 ;  /* 0x3f0000001515e820 */ /* 0x000fe20000400000 */
[----:B------:R-:W-:-:S03]  /*26a0*/  FMNMX R0, R70, R3, !PT ;  /* 0x0000000346007209 */ /* 0x000fc60007800000 */
[----:B------:R-:W-:Y:S01]  /*26b0*/  @!P2 FMUL R13, R13, 0.5 ;  /* 0x3f0000000d0da820 */ /* 0x000fe20000400000 */
[----:B------:R-:W3:Y:S01]  /*26c0*/  MUFU.EX2 R15, R15 ;  /* 0x0000000f000f7308 */ /* 0x000ee20000000800 */
[----:B------:R-:W-:Y:S01]  /*26d0*/  FMNMX R3, R71, R0, !PT ;  /* 0x0000000047037209 */ /* 0x000fe20007800000 */
[----:B-1----:R-:W-:Y:S01]  /*26e0*/  @!P3 FMUL R32, R32, R32 ;  /* 0x000000202020b220 */ /* 0x002fe20000400000 */
[----:B------:R-:W-:Y:S02]  /*26f0*/  FSETP.GEU.AND P3, PT, R14, -126, PT ;  /* 0xc2fc00000e00780b */ /* 0x000fe40003f6e000 */
[----:B------:R-:W-:Y:S02]  /*2700*/  FMNMX R0, R74, R3, !PT ;  /* 0x000000034a007209 */ /* 0x000fe40007800000 */
[----:B------:R-:W-:Y:S01]  /*2710*/  @!P1 FMUL R36, R36, 0.5 ;  /* 0x3f00000024249820 */ /* 0x000fe20000400000 */
[----:B------:R-:W1:Y:S01]  /*2720*/  MUFU.EX2 R21, R21 ;  /* 0x0000001500157308 */ /* 0x000e620000000800 */
[----:B--2---:R-:W-:Y:S01]  /*2730*/  @!P5 FMUL R28, R28, R28 ;  /* 0x0000001c1c1cd220 */ /* 0x004fe20000400000 */
[----:B------:R-:W-:-:S02]  /*2740*/  FSETP.GEU.AND P5, PT, R12, -126, PT ;  /* 0xc2fc00000c00780b */ /* 0x000fc40003fae000 */
[----:B------:R-:W-:-:S04]  /*2750*/  FMNMX R3, R75, R0, !PT ;  /* 0x000000004b037209 */ /* 0x000fc80007800000 */
[----:B------:R-:W2:Y:S01]  /*2760*/  MUFU.EX2 R36, R36 ;  /* 0x0000002400247308 */ /* 0x000ea20000000800 */
[----:B------:R-:W-:Y:S01]  /*2770*/  FMNMX R0, R78, R3, !PT ;  /* 0x000000034e007209 */ /* 0x000fe20007800000 */
[----:B---3--:R-:W-:Y:S01]  /*2780*/  @!P4 FMUL R15, R15, R15 ;  /* 0x0000000f0f0fc220 */ /* 0x008fe20000400000 */
[----:B------:R-:W-:Y:S01]  /*2790*/  FSETP.GEU.AND P4, PT, R29, -126, PT ;  /* 0xc2fc00001d00780b */ /* 0x000fe20003f8e000 */
[----:B------:R-:W-:Y:S01]  /*27a0*/  @!P3 FMUL R14, R14, 0.5 ;  /* 0x3f0000000e0eb820 */ /* 0x000fe20000400000 */
[----:B------:R-:W-:Y:S02]  /*27b0*/  FMNMX R3, R79, R0, !PT ;  /* 0x000000004f037209 */ /* 0x000fe40007800000 */
[----:B------:R-:W-:Y:S01]  /*27c0*/  @!P5 FMUL R12, R12, 0.5 ;  /* 0x3f0000000c0cd820 */ /* 0x000fe20000400000 */
[----:B------:R-:W3:Y:S01]  /*27d0*/  MUFU.EX2 R13, R13 ;  /* 0x0000000d000d7308 */ /* 0x000ee20000000800 */
[----:B------:R-:W-:Y:S01]  /*27e0*/  FMNMX R0, R82, R3, !PT ;  /* 0x0000000352007209 */ /* 0x000fe20007800000 */
[----:B-1----:R-:W-:Y:S01]  /*27f0*/  @!P6 FMUL R21, R21, R21 ;  /* 0x000000151515e220 */ /* 0x002fe20000400000 */
[----:B------:R-:W-:-:S02]  /*2800*/  FSETP.GEU.AND P6, PT, R40, -126, PT ;  /* 0xc2fc00002800780b */ /* 0x000fc40003fce000 */
[----:B------:R-:W-:-:S03]  /*2810*/  FMNMX R3, R83, R0, !PT ;  /* 0x0000000053037209 */ /* 0x000fc60007800000 */
[----:B------:R-:W1:Y:S01]  /*2820*/  MUFU.EX2 R14, R14 ;  /* 0x0000000e000e7308 */ /* 0x000e620000000800 */
[----:B--2---:R-:W-:Y:S01]  /*2830*/  @!P1 FMUL R36, R36, R36 ;  /* 0x0000002424249220 */ /* 0x004fe20000400000 */
[----:B------:R-:W-:Y:S01]  /*2840*/  FSETP.GEU.AND P1, PT, R37, -126, PT ;  /* 0xc2fc00002500780b */ /* 0x000fe20003f2e000 */
[----:B------:R-:W-:Y:S01]  /*2850*/  @!P4 FMUL R29, R29, 0.5 ;  /* 0x3f0000001d1dc820 */ /* 0x000fe20000400000 */
[----:B------:R-:W-:-:S04]  /*2860*/  FMNMX R0, R86, R3, !PT ;  /* 0x0000000356007209 */ /* 0x000fc80007800000 */
[----:B------:R-:W2:Y:S01]  /*2870*/  MUFU.EX2 R12, R12 ;  /* 0x0000000c000c7308 */ /* 0x000ea20000000800 */
[----:B---3--:R-:W-:Y:S01]  /*2880*/  @!P2 FMUL R13, R13, R13 ;  /* 0x0000000d0d0da220 */ /* 0x008fe20000400000 */
[----:B------:R-:W-:Y:S01]  /*2890*/  FSETP.GEU.AND P2, PT, R25, -126, PT ;  /* 0xc2fc00001900780b */ /* 0x000fe20003f4e000 */
[----:B------:R-:W-:Y:S01]  /*28a0*/  @!P6 FMUL R40, R40, 0.5 ;  /* 0x3f0000002828e820 */ /* 0x000fe20000400000 */
[----:B------:R-:W-:-:S03]  /*28b0*/  FMNMX R0, R87, R0, !PT ;  /* 0x0000000057007209 */ /* 0x000fc60007800000 */
[----:B------:R-:W-:Y:S01]  /*28c0*/  @!P1 FMUL R37, R37, 0.5 ;  /* 0x3f00000025259820 */ /* 0x000fe20000400000 */
[----:B------:R-:W3:Y:S01]  /*28d0*/  MUFU.EX2 R29, R29 ;  /* 0x0000001d001d7308 */ /* 0x000ee20000000800 */
[----:B------:R-:W4:Y:S01]  /*28e0*/  SHFL.BFLY PT, R3, R0, 0x1, 0x1f ;  /* 0x0c201f0000037f89 */ /* 0x000f2200000e0000 */
[----:B-1----:R-:W-:Y:S01]  /*28f0*/  @!P3 FMUL R14, R14, R14 ;  /* 0x0000000e0e0eb220 */ /* 0x002fe20000400000 */
[----:B------:R-:W-:-:S04]  /*2900*/  FSETP.GEU.AND P3, PT, R41, -126, PT ;  /* 0xc2fc00002900780b */ /* 0x000fc80003f6e000 */
[----:B------:R-:W-:Y:S01]  /*2910*/  @!P2 FMUL R25, R25, 0.5 ;  /* 0x3f0000001919a820 */ /* 0x000fe20000400000 */
[----:B------:R-:W1:Y:S01]  /*2920*/  MUFU.EX2 R37, R37 ;  /* 0x0000002500257308 */ /* 0x000e620000000800 */
[----:B--2---:R-:W-:Y:S01]  /*2930*/  @!P5 FMUL R12, R12, R12 ;  /* 0x0000000c0c0cd220 */ /* 0x004fe20000400000 */
[----:B------:R-:W-:-:S06]  /*2940*/  FSETP.GEU.AND P5, PT, R33, -126, PT ;  /* 0xc2fc00002100780b */ /* 0x000fcc0003fae000 */
[----:B------:R-:W2:Y:S01]  /*2950*/  MUFU.EX2 R40, R40 ;  /* 0x0000002800287308 */ /* 0x000ea20000000800 */
[----:B---3--:R-:W-:Y:S01]  /*2960*/  @!P4 FMUL R29, R29, R29 ;  /* 0x0000001d1d1dc220 */ /* 0x008fe20000400000 */
[----:B------:R-:W-:Y:S01]  /*2970*/  FSETP.GEU.AND P4, PT, R65, -126, PT ;  /* 0xc2fc00004100780b */ /* 0x000fe20003f8e000 */
[----:B------:R-:W-:-:S04]  /*2980*/  @!P3 FMUL R41, R41, 0.5 ;  /* 0x3f0000002929b820 */ /* 0x000fc80000400000 */
[----:B------:R-:W-:Y:S01]  /*2990*/  @!P5 FMUL R33, R33, 0.5 ;  /* 0x3f0000002121d820 */ /* 0x000fe20000400000 */
[----:B------:R-:W3:Y:S01]  /*29a0*/  MUFU.EX2 R25, R25 ;  /* 0x0000001900197308 */ /* 0x000ee20000000800 */
[----:B-1----:R-:W-:Y:S01]  /*29b0*/  @!P1 FMUL R37, R37, R37 ;  /* 0x0000002525259220 */ /* 0x002fe20000400000 */
[----:B------:R-:W-:Y:S02]  /*29c0*/  FSETP.GEU.AND P1, PT, R72, -126, PT ;  /* 0xc2fc00004800780b */ /* 0x000fe40003f2e000 */
[----:B----4-:R-:W-:-:S03]  /*29d0*/  FMNMX R3, R0, R3, !PT ;  /* 0x0000000300037209 */ /* 0x010fc60007800000 */
[----:B------:R-:W-:Y:S01]  /*29e0*/  @!P4 FMUL R65, R65, 0.5 ;  /* 0x3f0000004141c820 */ /* 0x000fe20000400000 */
[----:B------:R-:W1:Y:S01]  /*29f0*/  MUFU.EX2 R41, R41 ;  /* 0x0000002900297308 */ /* 0x000e620000000800 */
[----:B--2---:R-:W-:Y:S01]  /*2a00*/  @!P6 FMUL R40, R40, R40 ;  /* 0x000000282828e220 */ /* 0x004fe20000400000 */
[----:B------:R-:W-:Y:S01]  /*2a10*/  FSETP.GEU.AND P6, PT, R69, -126, PT ;  /* 0xc2fc00004500780b */ /* 0x000fe20003fce000 */
[----:B------:R-:W2:Y:S04]  /*2a20*/  SHFL.BFLY PT, R6, R3, 0x2, 0x1f ;  /* 0x0c401f0003067f89 */ /* 0x000ea800000e0000 */
[----:B------:R-:W-:Y:S01]  /*2a30*/  @!P1 FMUL R72, R72, 0.5 ;  /* 0x3f00000048489820 */ /* 0x000fe20000400000 */
[----:B------:R-:W4:Y:S01]  /*2a40*/  MUFU.EX2 R33, R33 ;  /* 0x0000002100217308 */ /* 0x000f220000000800 */
[----:B---3--:R-:W-:Y:S01]  /*2a50*/  @!P2 FMUL R25, R25, R25 ;  /* 0x000000191919a220 */ /* 0x008fe20000400000 */
[----:B------:R-:W-:-:S05]  /*2a60*/  FSETP.GEU.AND P2, PT, R20, -126, PT ;  /* 0xc2fc00001400780b */ /* 0x000fca0003f4e000 */
[----:B------:R-:W-:Y:S01]  /*2a70*/  @!P6 FMUL R69, R69, 0.5 ;  /* 0x3f0000004545e820 */ /* 0x000fe20000400000 */
[----:B------:R-:W3:Y:S01]  /*2a80*/  MUFU.EX2 R49, R72 ;  /* 0x0000004800317308 */ /* 0x000ee20000000800 */
[----:B-1----:R-:W-:Y:S01]  /*2a90*/  @!P3 FMUL R41, R41, R41 ;  /* 0x000000292929b220 */ /* 0x002fe20000400000 */
[----:B------:R-:W-:-:S05]  /*2aa0*/  FSETP.GEU.AND P3, PT, R76, -126, PT ;  /* 0xc2fc00004c00780b */ /* 0x000fca0003f6e000 */
[----:B------:R-:W-:Y:S01]  /*2ab0*/  @!P2 FMUL R20, R20, 0.5 ;  /* 0x3f0000001414a820 */ /* 0x000fe20000400000 */
[----:B------:R-:W1:Y:S01]  /*2ac0*/  MUFU.EX2 R44, R65 ;  /* 0x00000041002c7308 */ /* 0x000e620000000800 */
[----:B----4-:R-:W-:Y:S01]  /*2ad0*/  @!P5 FMUL R33, R33, R33 ;  /* 0x000000212121d220 */ /* 0x010fe20000400000 */
[----:B------:R-:W-:Y:S02]  /*2ae0*/  FSETP.GEU.AND P5, PT, R68, -126, PT ;  /* 0xc2fc00004400780b */ /* 0x000fe40003fae000 */
[----:B--2---:R-:W-:-:S03]  /*2af0*/  FMNMX R6, R3, R6, !PT ;  /* 0x0000000603067209 */ /* 0x004fc60007800000 */
[----:B------:R-:W-:Y:S01]  /*2b00*/  @!P3 FMUL R76, R76, 0.5 ;  /* 0x3f0000004c4cb820 */ /* 0x000fe20000400000 */
[----:B------:R-:W2:Y:S01]  /*2b10*/  MUFU.EX2 R48, R69 ;  /* 0x0000004500307308 */ /* 0x000ea20000000800 */
        /* <DEDUP_REMOVED lines=8> */
[----:B--2---:R-:W-:Y:S01]  /*2ba0*/  @!P6 FMUL R48, R48, R48 ;  /* 0x000000303030e220 */ /* 0x004fe20000400000 */
[----:B------:R-:W-:-:S04]  /*2bb0*/  FSETP.NEU.AND P6, PT, R6, -INF , PT ;  /* 0xff8000000600780b */ /* 0x000fc80003fcd000 */
[----:B------:R-:W-:Y:S01]  /*2bc0*/  FSEL R0, R6, RZ, P6 ;  /* 0x000000ff06007208 */ /* 0x000fe20003000000 */
[----:B------:R-:W-:Y:S01]  /*2bd0*/  @!P4 FMUL R77, R77, 0.5 ;  /* 0x3f0000004d4dc820 */ /* 0x000fe20000400000 */
[----:B------:R-:W2:Y:S01]  /*2be0*/  MUFU.EX2 R60, R81 ;  /* 0x00000051003c7308 */ /* 0x000ea20000000800 */
[----:B---3--:R-:W-:Y:S01]  /*2bf0*/  @!P2 FMUL R20, R20, R20 ;  /* 0x000000141414a220 */ /* 0x008fe20000400000 */
[----:B------:R-:W-:Y:S01]  /*2c00*/  FSETP.GEU.AND P2, PT, R73, -126, PT ;  /* 0xc2fc00004900780b */ /* 0x000fe20003f4e000 */
[----:B------:R-:W-:Y:S01]  /*2c10*/  FMUL R0, R0, UR6 ;  /* 0x0000000600007c20 */ /* 0x000fe20008400000 */
[----:B------:R-:W-:-:S03]  /*2c20*/  FSETP.GEU.AND P6, PT, R84, -126, PT ;  /* 0xc2fc00005400780b */ /* 0x000fc60003fce000 */
[--C-:B------:R-:W-:Y:S01]  /*2c30*/  FFMA R26, R26, UR6, -R0.reuse ;  /* 0x000000061a1a7c23 */ /* 0x100fe20008000800 */
[----:B------:R-:W3:Y:S01]  /*2c40*/  MUFU.EX2 R45, R68 ;  /* 0x00000044002d7308 */ /* 0x000ee20000000800 */
[--C-:B------:R-:W-:Y:S01]  /*2c50*/  FFMA R61, R31, UR6, -R0.reuse ;  /* 0x000000061f3d7c23 */ /* 0x100fe20008000800 */
[----:B-1----:R-:W-:Y:S01]  /*2c60*/  @!P3 FMUL R53, R53, R53 ;  /* 0x000000353535b220 */ /* 0x002fe20000400000 */
[--C-:B------:R-:W-:Y:S01]  /*2c70*/  FFMA R3, R27, UR6, -R0.reuse ;  /* 0x000000061b037c23 */ /* 0x100fe20008000800 */
[----:B------:R-:W-:Y:S01]  /*2c80*/  FSETP.GEU.AND P3, PT, R26, -126, PT ;  /* 0xc2fc00001a00780b */ /* 0x000fe20003f6e000 */
[--C-:B------:R-:W-:Y:S01]  /*2c90*/  FFMA R38, R38, UR6, -R0.reuse ;  /* 0x0000000626267c23 */ /* 0x100fe20008000800 */
[--C-:B------:R-:W-:Y:S01]  /*2ca0*/  FFMA R30, R30, UR6, -R0.reuse ;  /* 0x000000061e1e7c23 */ /* 0x100fe20008000800 */
[----:B------:R-:W-:Y:S01]  /*2cb0*/  @!P2 FMUL R73, R73, 0.5 ;  /* 0x3f0000004949a820 */ /* 0x000fe20000400000 */
[----:B------:R-:W1:Y:S01]  /*2cc0*/  MUFU.EX2 R56, R77 ;  /* 0x0000004d00387308 */ /* 0x000e620000000800 */
[----:B--2---:R-:W-:Y:S01]  /*2cd0*/  @!P1 FMUL R60, R60, R60 ;  /* 0x0000003c3c3c9220 */ /* 0x004fe20000400000 */
[----:B------:R-:W-:Y:S01]  /*2ce0*/  FSETP.GEU.AND P1, PT, R61, -126, PT ;  /* 0xc2fc00003d00780b */ /* 0x000fe20003f2e000 */
[----:B------:R-:W-:Y:S01]  /*2cf0*/  @!P6 FMUL R84, R84, 0.5 ;  /* 0x3f0000005454e820 */ /* 0x000fe20000400000 */
[--C-:B------:R-:W-:Y:S01]  /*2d00*/  FFMA R34, R34, UR6, -R0.reuse ;  /* 0x0000000622227c23 */ /* 0x100fe20008000800 */
[--C-:B------:R-:W-:Y:S01]  /*2d10*/  FFMA R65, R35, UR6, -R0.reuse ;  /* 0x0000000623417c23 */ /* 0x100fe20008000800 */
[--C-:B------:R-:W-:Y:S01]  /*2d20*/  FFMA R50, R50, UR6, -R0.reuse ;  /* 0x0000000632327c23 */ /* 0x100fe20008000800 */
[--C-:B------:R-:W-:Y:S01]  /*2d30*/  FFMA R42, R42, UR6, -R0.reuse ;  /* 0x000000062a2a7c23 */ /* 0x100fe20008000800 */
[----:B------:R-:W2:Y:S01]  /*2d40*/  MUFU.EX2 R52, R73 ;  /* 0x0000004900347308 */ /* 0x000ea20000000800 */
[----:B---3--:R-:W-:Y:S01]  /*2d50*/  @!P5 FMUL R45, R45, R45 ;  /* 0x0000002d2d2dd220 */ /* 0x008fe20000400000 */
[----:B------:R-:W-:Y:S01]  /*2d60*/  FSETP.GEU.AND P5, PT, R80, -126, PT ;  /* 0xc2fc00005000780b */ /* 0x000fe20003fae000 */
[----:B------:R-:W-:Y:S01]  /*2d70*/  @!P3 FMUL R26, R26, 0.5 ;  /* 0x3f0000001a1ab820 */ /* 0x000fe20000400000 */
[--C-:B------:R-:W-:Y:S01]  /*2d80*/  FFMA R46, R46, UR6, -R0.reuse ;  /* 0x000000062e2e7c23 */ /* 0x100fe20008000800 */
[--C-:B------:R-:W-:Y:S01]  /*2d90*/  FFMA R67, R67, UR6, -R0.reuse ;  /* 0x0000000643437c23 */ /* 0x100fe20008000800 */
[--C-:B------:R-:W-:Y:S01]  /*2da0*/  FFMA R54, R54, UR6, -R0.reuse ;  /* 0x0000000636367c23 */ /* 0x100fe20008000800 */
[----:B------:R-:W-:Y:S01]  /*2db0*/  @!P1 FMUL R61, R61, 0.5 ;  /* 0x3f0000003d3d9820 */ /* 0x000fe20000400000 */
[----:B------:R3:W4:Y:S01]  /*2dc0*/  MUFU.EX2 R31, R26 ;  /* 0x0000001a001f7308 */ /* 0x0007220000000800 */
[----:B-1----:R-:W-:Y:S01]  /*2dd0*/  @!P4 FMUL R56, R56, R56 ;  /* 0x000000383838c220 */ /* 0x002fe20000400000 */
[----:B------:R-:W-:Y:S01]  /*2de0*/  FSETP.GEU.AND P4, PT, R3, -126, PT ;  /* 0xc2fc00000300780b */ /* 0x000fe20003f8e000 */
[--C-:B------:R-:W-:Y:S01]  /*2df0*/  FFMA R63, R63, UR6, -R0.reuse ;  /* 0x000000063f3f7c23 */ /* 0x100fe20008000800 */
[--C-:B------:R-:W-:Y:S01]  /*2e00*/  FFMA R75, R75, UR6, -R0.reuse ;  /* 0x000000064b4b7c23 */ /* 0x100fe20008000800 */
[--C-:B------:R-:W-:Y:S01]  /*2e10*/  FFMA R83, R83, UR6, -R0.reuse ;  /* 0x0000000653537c23 */ /* 0x100fe20008000800 */
[--C-:B------:R-:W-:Y:S01]  /*2e20*/  FFMA R71, R71, UR6, -R0.reuse ;  /* 0x0000000647477c23 */ /* 0x100fe20008000800 */
[----:B------:R-:W-:Y:S01]  /*2e30*/  @!P5 FMUL R80, R80, 0.5 ;  /* 0x3f0000005050d820 */ /* 0x000fe20000400000 */
[----:B------:R-:W1:Y:S01]  /*2e40*/  MUFU.EX2 R72, R61 ;  /* 0x0000003d00487308 */ /* 0x000e620000000800 */
[----:B--2---:R-:W-:Y:S01]  /*2e50*/  @!P2 FMUL R52, R52, R52 ;  /* 0x000000343434a220 */ /* 0x004fe20000400000 */
[----:B------:R-:W-:Y:S01]  /*2e60*/  FSETP.GEU.AND P2, PT, R85, -126, PT ;  /* 0xc2fc00005500780b */ /* 0x000fe20003f4e000 */
[--C-:B---3--:R-:W-:Y:S01]  /*2e70*/  FFMA R26, R43, UR6, -R0.reuse ;  /* 0x000000062b1a7c23 */ /* 0x108fe20008000800 */
[--C-:B------:R-:W-:Y:S01]  /*2e80*/  FFMA R79, R79, UR6, -R0.reuse ;  /* 0x000000064f4f7c23 */ /* 0x100fe20008000800 */
[--C-:B------:R-:W-:Y:S01]  /*2e90*/  FFMA R78, R78, UR6, -R0.reuse ;  /* 0x000000064e4e7c23 */ /* 0x100fe20008000800 */
[----:B------:R-:W-:Y:S01]  /*2ea0*/  FFMA R86, R86, UR6, -R0 ;  /* 0x0000000656567c23 */ /* 0x000fe20008000800 */
[----:B------:R-:W-:Y:S01]  /*2eb0*/  @!P4 FMUL R3, R3, 0.5 ;  /* 0x3f0000000303c820 */ /* 0x000fe20000400000 */
[----:B------:R-:W2:Y:S01]  /*2ec0*/  MUFU.EX2 R57, R80 ;  /* 0x0000005000397308 */ /* 0x000ea20000000800 */
[----:B----4-:R-:W-:Y:S01]  /*2ed0*/  @!P3 FMUL R31, R31, R31 ;  /* 0x0000001f1f1fb220 */ /* 0x010fe20000400000 */
[----:B------:R-:W-:Y:S01]  /*2ee0*/  FSETP.GEU.AND P3, PT, R38, -126, PT ;  /* 0xc2fc00002600780b */ /* 0x000fe20003f6e000 */
[----:B------:R-:W-:-:S04]  /*2ef0*/  FADD R69, R25, R60 ;  /* 0x0000003c19457221 */ /* 0x000fc80000000000 */
[----:B------:R-:W-:Y:S01]  /*2f00*/  @!P2 FMUL R85, R85, 0.5 ;  /* 0x3f0000005555a820 */ /* 0x000fe20000400000 */
[----:B------:R3:W4:Y:S01]  /*2f10*/  MUFU.EX2 R68, R3 ;  /* 0x0000000300447308 */ /* 0x0007220000000800 */
[----:B-1----:R-:W-:Y:S01]  /*2f20*/  @!P1 FMUL R72, R72, R72 ;  /* 0x0000004848489220 */ /* 0x002fe20000400000 */
[----:B------:R-:W-:-:S05]  /*2f30*/  FSETP.GEU.AND P1, PT, R26, -126, PT ;  /* 0xc2fc00001a00780b */ /* 0x000fca0003f2e000 */
[----:B------:R-:W-:Y:S01]  /*2f40*/  @!P3 FMUL R38, R38, 0.5 ;  /* 0x3f0000002626b820 */ /* 0x000fe20000400000 */
[----:B------:R-:W1:Y:S01]  /*2f50*/  MUFU.EX2 R27, R84 ;  /* 0x00000054001b7308 */ /* 0x000e620000000800 */
[----:B--2---:R-:W-:Y:S01]  /*2f60*/  @!P5 FMUL R57, R57, R57 ;  /* 0x000000393939d220 */ /* 0x004fe20000400000 */
[----:B------:R-:W-:Y:S01]  /*2f70*/  FSETP.GEU.AND P5, PT, R30, -126, PT ;  /* 0xc2fc00001e00780b */ /* 0x000fe20003fae000 */
[----:B---3--:R-:W-:-:S04]  /*2f80*/  FFMA R3, R39, UR6, -R0 ;  /* 0x0000000627037c23 */ /* 0x008fc80008000800 */
[----:B------:R-:W-:Y:S01]  /*2f90*/  @!P1 FMUL R26, R26, 0.5 ;  /* 0x3f0000001a1a9820 */ /* 0x000fe20000400000 */
[----:B------:R-:W2:Y:S01]  /*2fa0*/  MUFU.EX2 R64, R85 ;  /* 0x0000005500407308 */ /* 0x000ea20000000800 */
[----:B----4-:R-:W-:Y:S01]  /*2fb0*/  @!P4 FMUL R68, R68, R68 ;  /* 0x000000444444c220 */ /* 0x010fe20000400000 */
[----:B------:R-:W-:-:S05]  /*2fc0*/  FSETP.GEU.AND P4, PT, R3, -126, PT ;  /* 0xc2fc00000300780b */ /* 0x000fca0003f8e000 */
[----:B------:R-:W-:Y:S01]  /*2fd0*/  @!P5 FMUL R30, R30, 0.5 ;  /* 0x3f0000001e1ed820 */ /* 0x000fe20000400000 */
[----:B------:R3:W4:Y:S01]  /*2fe0*/  MUFU.EX2 R43, R38 ;  /* 0x00000026002b7308 */ /* 0x0007220000000800 */
[----:B-1----:R-:W-:Y:S01]  /*2ff0*/  @!P6 FMUL R27, R27, R27 ;  /* 0x0000001b1b1be220 */ /* 0x002fe20000400000 */
[----:B------:R-:W-:-:S05]  /*3000*/  FSETP.GEU.AND P6, PT, R34, -126, PT ;  /* 0xc2fc00002200780b */ /* 0x000fca0003fce000 */
[----:B------:R-:W-:Y:S01]  /*3010*/  @!P4 FMUL R3, R3, 0.5 ;  /* 0x3f0000000303c820 */ /* 0x000fe20000400000 */
[----:B------:R1:W5:Y:S01]  /*3020*/  MUFU.EX2 R84, R26 ;  /* 0x0000001a00547308 */ /* 0x0003620000000800 */
[----:B--2---:R-:W-:Y:S01]  /*3030*/  @!P2 FMUL R64, R64, R64 ;  /* 0x000000404040a220 */ /* 0x004fe20000400000 */
[----:B------:R-:W-:Y:S01]  /*3040*/  FSETP.GEU.AND P2, PT, R65, -126, PT ;  /* 0xc2fc00004100780b */ /* 0x000fe20003f4e000 */
[----:B---3--:R-:W-:-:S04]  /*3050*/  FFMA R38, R62, UR6, -R0 ;  /* 0x000000063e267c23 */ /* 0x008fc80008000800 */
[----:B------:R-:W-:Y:S01]  /*3060*/  @!P6 FMUL R34, R34, 0.5 ;  /* 0x3f0000002222e820 */ /* 0x000fe20000400000 */
[----:B------:R2:W3:Y:S01]  /*3070*/  MUFU.EX2 R35, R30 ;  /* 0x0000001e00237308 */ /* 0x0004e20000000800 */
[----:B-1----:R-:W-:Y:S01]  /*3080*/  FFMA R26, R55, UR6, -R0 ;  /* 0x00000006371a7c23 */ /* 0x002fe20008000800 */
[----:B----4-:R-:W-:Y:S01]  /*3090*/  @!P3 FMUL R43, R43, R43 ;  /* 0x0000002b2b2bb220 */ /* 0x010fe20000400000 */
[----:B------:R-:W-:-:S04]  /*30a0*/  FSETP.GEU.AND P3, PT, R50, -126, PT ;  /* 0xc2fc00003200780b */ /* 0x000fc80003f6e000 */
[----:B------:R-:W-:Y:S01]  /*30b0*/  @!P2 FMUL R65, R65, 0.5 ;  /* 0x3f0000004141a820 */ /* 0x000fe20000400000 */
[----:B------:R1:W4:Y:S01]  /*30c0*/  MUFU.EX2 R80, R3 ;  /* 0x0000000300507308 */ /* 0x0003220000000800 */
[----:B-----5:R-:W-:Y:S01]  /*30d0*/  @!P1 FMUL R84, R84, R84 ;  /* 0x0000005454549220 */ /* 0x020fe20000400000 */
[----:B------:R-:W-:Y:S01]  /*30e0*/  FSETP.GEU.AND P1, PT, R26, -126, PT ;  /* 0xc2fc00001a00780b */ /* 0x000fe20003f2e000 */
[----:B--2---:R-:W-:-:S05]  /*30f0*/  FFMA R30, R47, UR6, -R0 ;  /* 0x000000062f1e7c23 */ /* 0x004fca0008000800 */
[----:B------:R2:W5:Y:S01]  /*3100*/  MUFU.EX2 R39, R34 ;  /* 0x0000002200277308 */ /* 0x0005620000000800 */
[----:B---3--:R-:W-:Y:S01]  /*3110*/  @!P5 FMUL R35, R35, R35 ;  /* 0x000000232323d220 */ /* 0x008fe20000400000 */
[----:B------:R-:W-:Y:S01]  /*3120*/  FSETP.GEU.AND P5, PT, R42, -126, PT ;  /* 0xc2fc00002a00780b */ /* 0x000fe20003fae000 */
[----:B-1----:R-:W-:Y:S01]  /*3130*/  FFMA R3, R51, UR6, -R0 ;  /* 0x0000000633037c23 */ /* 0x002fe20008000800 */
[----:B------:R-:W-:-:S03]  /*3140*/  @!P3 FMUL R50, R50, 0.5 ;  /* 0x3f0000003232b820 */ /* 0x000fc60000400000 */
[----:B------:R-:W-:Y:S01]  /*3150*/  @!P1 FMUL R26, R26, 0.5 ;  /* 0x3f0000001a1a9820 */ /* 0x000fe20000400000 */
[----:B------:R1:W3:Y:S01]  /*3160*/  MUFU.EX2 R76, R65 ;  /* 0x00000041004c7308 */ /* 0x0002e20000000800 */
[----:B----4-:R-:W-:Y:S01]  /*3170*/  @!P4 FMUL R80, R80, R80 ;  /* 0x000000505050c220 */ /* 0x010fe20000400000 */
[----:B------:R-:W-:Y:S01]  /*3180*/  FSETP.GEU.AND P4, PT, R3, -126, PT ;  /* 0xc2fc00000300780b */ /* 0x000fe20003f8e000 */
[----:B--2---:R-:W-:-:S04]  /*3190*/  FFMA R34, R58, UR6, -R0 ;  /* 0x000000063a227c23 */ /* 0x004fc80008000800 */
[----:B------:R-:W-:Y:S01]  /*31a0*/  @!P5 FMUL R42, R42, 0.5 ;  /* 0x3f0000002a2ad820 */ /* 0x000fe20000400000 */
[----:B------:R-:W2:Y:S01]  /*31b0*/  MUFU.EX2 R55, R50 ;  /* 0x0000003200377308 */ /* 0x000ea20000000800 */
[----:B-----5:R-:W-:Y:S01]  /*31c0*/  @!P6 FMUL R39, R39, R39 ;  /* 0x000000272727e220 */ /* 0x020fe20000400000 */
[----:B------:R-:W-:Y:S01]  /*31d0*/  FSETP.GEU.AND P6, PT, R46, -126, PT ;  /* 0xc2fc00002e00780b */ /* 0x000fe20003fce000 */
[----:B-1----:R-:W-:Y:S01]  /*31e0*/  FADD R65, R36, R57 ;  /* 0x0000003924417221 */ /* 0x002fe20000000000 */
[----:B------:R-:W-:Y:S02]  /*31f0*/  F2FP.F16.F32.PACK_AB R36, R25, R36 ;  /* 0x000000241924723e */ /* 0x000fe400000000ff */
[----:B------:R-:W-:Y:S01]  /*3200*/  F2FP.F16.F32.PACK_AB R25, R68, R31 ;  /* 0x0000001f4419723e */ /* 0x000fe200000000ff */
[----:B------:R-:W-:Y:S01]  /*3210*/  @!P4 FMUL R3, R3, 0.5 ;  /* 0x3f0000000303c820 */ /* 0x000fe20000400000 */
[----:B------:R1:W4:Y:S01]  /*3220*/  MUFU.EX2 R62, R26 ;  /* 0x0000001a003e7308 */ /* 0x0003220000000800 */
[----:B---3--:R-:W-:Y:S01]  /*3230*/  @!P2 FMUL R76, R76, R76 ;  /* 0x0000004c4c4ca220 */ /* 0x008fe20000400000 */
[----:B------:R-:W-:-:S05]  /*3240*/  FSETP.GEU.AND P2, PT, R30, -126, PT ;  /* 0xc2fc00001e00780b */ /* 0x000fca0003f4e000 */
[----:B------:R-:W-:Y:S01]  /*3250*/  @!P6 FMUL R46, R46, 0.5 ;  /* 0x3f0000002e2ee820 */ /* 0x000fe20000400000 */
[----:B------:R-:W3:Y:S01]  /*3260*/  MUFU.EX2 R47, R42 ;  /* 0x0000002a002f7308 */ /* 0x000ee20000000800 */
[----:B--2---:R-:W-:Y:S01]  /*3270*/  @!P3 FMUL R55, R55, R55 ;  /* 0x000000373737b220 */ /* 0x004fe20000400000 */
[----:B------:R-:W-:Y:S01]  /*3280*/  FSETP.GEU.AND P3, PT, R38, -126, PT ;  /* 0xc2fc00002600780b */ /* 0x000fe20003f6e000 */
[----:B-1----:R-:W-:-:S04]  /*3290*/  FFMA R26, R70, UR6, -R0 ;  /* 0x00000006461a7c23 */ /* 0x002fc80008000800 */
[----:B------:R-:W-:Y:S01]  /*32a0*/  @!P2 FMUL R30, R30, 0.5 ;  /* 0x3f0000001e1ea820 */ /* 0x000fe20000400000 */
[----:B------:R1:W2:Y:S01]  /*32b0*/  MUFU.EX2 R58, R3 ;  /* 0x00000003003a7308 */ /* 0x0002a20000000800 */
[----:B----4-:R-:W-:Y:S01]  /*32c0*/  @!P1 FMUL R62, R62, R62 ;  /* 0x0000003e3e3e9220 */ /* 0x010fe20000400000 */
[----:B------:R-:W-:-:S05]  /*32d0*/  FSETP.GEU.AND P1, PT, R67, -126, PT ;  /* 0xc2fc00004300780b */ /* 0x000fca0003f2e000 */
[----:B------:R-:W-:Y:S01]  /*32e0*/  @!P3 FMUL R38, R38, 0.5 ;  /* 0x3f0000002626b820 */ /* 0x000fe20000400000 */
[----:B------:R-:W4:Y:S01]  /*32f0*/  MUFU.EX2 R51, R46 ;  /* 0x0000002e00337308 */ /* 0x000f220000000800 */
[----:B---3--:R-:W-:Y:S01]  /*3300*/  @!P5 FMUL R47, R47, R47 ;  /* 0x0000002f2f2fd220 */ /* 0x008fe20000400000 */
[----:B------:R-:W-:Y:S01]  /*3310*/  FSETP.GEU.AND P5, PT, R54, -126, PT ;  /* 0xc2fc00003600780b */ /* 0x000fe20003fae000 */
[----:B-1----:R-:W-:-:S04]  /*3320*/  FFMA R3, R66, UR6, -R0 ;  /* 0x0000000642037c23 */ /* 0x002fc80008000800 */
[----:B------:R-:W-:Y:S01]  /*3330*/  @!P1 FMUL R67, R67, 0.5 ;  /* 0x3f00000043439820 */ /* 0x000fe20000400000 */
[----:B------:R1:W3:Y:S01]  /*3340*/  MUFU.EX2 R88, R30 ;  /* 0x0000001e00587308 */ /* 0x0002e20000000800 */
[----:B--2---:R-:W-:Y:S01]  /*3350*/  @!P4 FMUL R58, R58, R58 ;  /* 0x0000003a3a3ac220 */ /* 0x004fe20000400000 */
[----:B------:R-:W-:-:S05]  /*3360*/  FSETP.GEU.AND P4, PT, R63, -126, PT ;  /* 0xc2fc00003f00780b */ /* 0x000fca0003f8e000 */
[----:B------:R-:W-:Y:S01]  /*3370*/  @!P5 FMUL R54, R54, 0.5 ;  /* 0x3f0000003636d820 */ /* 0x000fe20000400000 */
[----:B------:R-:W2:Y:S01]  /*3380*/  MUFU.EX2 R66, R38 ;  /* 0x0000002600427308 */ /* 0x000ea20000000800 */
[----:B----4-:R-:W-:Y:S01]  /*3390*/  @!P6 FMUL R51, R51, R51 ;  /* 0x000000333333e220 */ /* 0x010fe20000400000 */
[----:B------:R-:W-:Y:S01]  /*33a0*/  FSETP.GEU.AND P6, PT, R34, -126, PT ;  /* 0xc2fc00002200780b */ /* 0x000fe20003fce000 */
[----:B-1----:R-:W-:-:S04]  /*33b0*/  FFMA R30, R59, UR6, -R0 ;  /* 0x000000063b1e7c23 */ /* 0x002fc80008000800 */
[----:B------:R-:W-:Y:S01]  /*33c0*/  @!P4 FMUL R63, R63, 0.5 ;  /* 0x3f0000003f3fc820 */ /* 0x000fe20000400000 */
[----:B------:R-:W1:Y:S01]  /*33d0*/  MUFU.EX2 R59, R54 ;  /* 0x00000036003b7308 */ /* 0x000e620000000800 */
[----:B---3--:R-:W-:Y:S01]  /*33e0*/  @!P2 FMUL R88, R88, R88 ;  /* 0x000000585858a220 */ /* 0x008fe20000400000 */
[----:B------:R-:W-:-:S05]  /*33f0*/  FSETP.GEU.AND P2, PT, R30, -126, PT ;  /* 0xc2fc00001e00780b */ /* 0x000fca0003f4e000 */
[----:B------:R-:W-:Y:S01]  /*3400*/  @!P6 FMUL R34, R34, 0.5 ;  /* 0x3f0000002222e820 */ /* 0x000fe20000400000 */
[----:B------:R-:W3:Y:S01]  /*3410*/  MUFU.EX2 R67, R67 ;  /* 0x0000004300437308 */ /* 0x000ee20000000800 */
[----:B--2---:R-:W-:Y:S01]  /*3420*/  @!P3 FMUL R66, R66, R66 ;  /* 0x000000424242b220 */ /* 0x004fe20000400000 */
[----:B------:R-:W-:-:S05]  /*3430*/  FSETP.GEU.AND P3, PT, R75, -126, PT ;  /* 0xc2fc00004b00780b */ /* 0x000fca0003f6e000 */
[----:B------:R-:W-:Y:S01]  /*3440*/  @!P2 FMUL R30, R30, 0.5 ;  /* 0x3f0000001e1ea820 */ /* 0x000fe20000400000 */
[----:B------:R2:W4:Y:S01]  /*3450*/  MUFU.EX2 R90, R34 ;  /* 0x00000022005a7308 */ /* 0x0005220000000800 */
[----:B-1----:R-:W-:Y:S01]  /*3460*/  @!P5 FMUL R59, R59, R59 ;  /* 0x0000003b3b3bd220 */ /* 0x002fe20000400000 */
[----:B------:R-:W-:-:S05]  /*3470*/  FSETP.GEU.AND P5, PT, R3, -126, PT ;  /* 0xc2fc00000300780b */ /* 0x000fca0003fae000 */
[----:B------:R-:W-:Y:S01]  /*3480*/  @!P3 FMUL R75, R75, 0.5 ;  /* 0x3f0000004b4bb820 */ /* 0x000fe20000400000 */
[----:B------:R-:W1:Y:S01]  /*3490*/  MUFU.EX2 R63, R63 ;  /* 0x0000003f003f7308 */ /* 0x000e620000000800 */
[----:B---3--:R-:W-:Y:S01]  /*34a0*/  @!P1 FMUL R67, R67, R67 ;  /* 0x0000004343439220 */ /* 0x008fe20000400000 */
[----:B------:R-:W-:Y:S01]  /*34b0*/  FSETP.GEU.AND P1, PT, R83, -126, PT ;  /* 0xc2fc00005300780b */ /* 0x000fe20003f2e000 */
[----:B--2---:R-:W-:Y:S02]  /*34c0*/  FFMA R34, R74, UR6, -R0 ;  /* 0x000000064a227c23 */ /* 0x004fe40008000800 */
[----:B------:R-:W-:Y:S02]  /*34d0*/  FADD R54, R76, R67 ;  /* 0x000000434c367221 */ /* 0x000fe40000000000 */
[----:B------:R-:W-:Y:S01]  /*34e0*/  @!P5 FMUL R3, R3, 0.5 ;  /* 0x3f0000000303d820 */ /* 0x000fe20000400000 */
[----:B------:R2:W3:Y:S01]  /*34f0*/  MUFU.EX2 R61, R30 ;  /* 0x0000001e003d7308 */ /* 0x0004e20000000800 */
[----:B----4-:R-:W-:Y:S01]  /*3500*/  @!P6 FMUL R90, R90, R90 ;  /* 0x0000005a5a5ae220 */ /* 0x010fe20000400000 */
[----:B------:R-:W-:-:S05]  /*3510*/  FSETP.GEU.AND P6, PT, R34, -126, PT ;  /* 0xc2fc00002200780b */ /* 0x000fca0003fce000 */
[----:B------:R-:W-:Y:S01]  /*3520*/  @!P1 FMUL R83, R83, 0.5 ;  /* 0x3f00000053539820 */ /* 0x000fe20000400000 */
[----:B------:R4:W5:Y:S01]  /*3530*/  MUFU.EX2 R70, R3 ;  /* 0x0000000300467308 */ /* 0x0009620000000800 */
[--C-:B--2---:R-:W-:Y:S01]  /*3540*/  FFMA R30, R82, UR6, -R0.reuse ;  /* 0x00000006521e7c23 */ /* 0x104fe20008000800 */
[----:B-1----:R-:W-:Y:S01]  /*3550*/  @!P4 FMUL R63, R63, R63 ;  /* 0x0000003f3f3fc220 */ /* 0x002fe20000400000 */
[----:B------:R-:W-:-:S03]  /*3560*/  FFMA R0, R87, UR6, -R0 ;  /* 0x0000000657007c23 */ /* 0x000fc60008000800 */
[----:B------:R-:W-:Y:S01]  /*3570*/  FSETP.GEU.AND P4, PT, R30, -126, PT ;  /* 0xc2fc00001e00780b */ /* 0x000fe20003f8e000 */
[----:B------:R-:W-:Y:S01]  /*3580*/  @!P6 FMUL R34, R34, 0.5 ;  /* 0x3f0000002222e820 */ /* 0x000fe20000400000 */
[----:B------:R-:W1:Y:S01]  /*3590*/  MUFU.EX2 R75, R75 ;  /* 0x0000004b004b7308 */ /* 0x000e620000000800 */
[----:B---3--:R-:W-:Y:S01]  /*35a0*/  @!P2 FMUL R61, R61, R61 ;  /* 0x0000003d3d3da220 */ /* 0x008fe20000400000 */
[----:B------:R-:W-:Y:S01]  /*35b0*/  FSETP.GEU.AND P2, PT, R26, -126, PT ;  /* 0xc2fc00001a00780b */ /* 0x000fe20003f4e000 */
[----:B----4-:R-:W-:Y:S01]  /*35c0*/  FADD R3, R24, R33 ;  /* 0x0000002118037221 */ /* 0x010fe20000000000 */
[----:B------:R-:W-:-:S04]  /*35d0*/  F2FP.F16.F32.PACK_AB R24, R5, R24 ;  /* 0x000000180518723e */ /* 0x000fc800000000ff */
[----:B------:R-:W2:Y:S01]  /*35e0*/  MUFU.EX2 R83, R83 ;  /* 0x0000005300537308 */ /* 0x000ea20000000800 */
[----:B-----5:R-:W-:Y:S01]  /*35f0*/  @!P5 FMUL R70, R70, R70 ;  /* 0x000000464646d220 */ /* 0x020fe20000400000 */
[----:B------:R-:W-:Y:S01]  /*3600*/  FSETP.GEU.AND P5, PT, R71, -126, PT ;  /* 0xc2fc00004700780b */ /* 0x000fe20003fae000 */
[----:B------:R-:W-:Y:S02]  /*3610*/  @!P4 FMUL R30, R30, 0.5 ;  /* 0x3f0000001e1ec820 */ /* 0x000fe40000400000 */
[----:B------:R-:W-:Y:S02]  /*3620*/  FADD R50, R39, R70 ;  /* 0x0000004627327221 */ /* 0x000fe40000000000 */
[----:B------:R-:W-:Y:S01]  /*3630*/  @!P2 FMUL R26, R26, 0.5 ;  /* 0x3f0000001a1aa820 */ /* 0x000fe20000400000 */
[----:B------:R3:W4:Y:S01]  /*3640*/  MUFU.EX2 R82, R34 ;  /* 0x0000002200527308 */ /* 0x0007220000000800 */
[----:B-1----:R-:W-:Y:S01]  /*3650*/  @!P3 FMUL R75, R75, R75 ;  /* 0x0000004b4b4bb220 */ /* 0x002fe20000400000 */
[----:B------:R-:W-:-:S03]  /*3660*/  FSETP.GEU.AND P3, PT, R79, -126, PT ;  /* 0xc2fc00004f00780b */ /* 0x000fc60003f6e000 */
[----:B------:R-:W-:Y:S02]  /*3670*/  FADD R85, R84, R75 ;  /* 0x0000004b54557221 */ /* 0x000fe40000000000 */
[----:B------:R-:W-:Y:S01]  /*3680*/  @!P5 FMUL R71, R71, 0.5 ;  /* 0x3f0000004747d820 */ /* 0x000fe20000400000 */
[----:B------:R1:W5:Y:S01]  /*3690*/  MUFU.EX2 R92, R30 ;  /* 0x0000001e005c7308 */ /* 0x0003620000000800 */
[----:B--2---:R-:W-:Y:S01]  /*36a0*/  @!P1 FMUL R83, R83, R83 ;  /* 0x0000005353539220 */ /* 0x004fe20000400000 */
[----:B------:R-:W-:Y:S01]  /*36b0*/  FSETP.GEU.AND P1, PT, R0, -126, PT ;  /* 0xc2fc00000000780b */ /* 0x000fe20003f2e000 */
[----:B---3--:R-:W-:Y:S02]  /*36c0*/  FADD R34, R15, R52 ;  /* 0x000000340f227221 */ /* 0x008fe40000000000 */
[----:B------:R-:W-:Y:S02]  /*36d0*/  FADD R89, R58, R83 ;  /* 0x000000533a597221 */ /* 0x000fe40000000000 */
[----:B------:R-:W-:Y:S01]  /*36e0*/  @!P3 FMUL R79, R79, 0.5 ;  /* 0x3f0000004f4fb820 */ /* 0x000fe20000400000 */
[----:B------:R2:W-:Y:S01]  /*36f0*/  MUFU.EX2 R74, R26 ;  /* 0x0000001a004a7308 */ /* 0x0005e20000000800 */
[----:B----4-:R-:W-:Y:S01]  /*3700*/  @!P6 FMUL R82, R82, R82 ;  /* 0x000000525252e220 */ /* 0x010fe20000400000 */
[----:B------:R-:W-:Y:S01]  /*3710*/  FSETP.GEU.AND P6, PT, R78, -126, PT ;  /* 0xc2fc00004e00780b */ /* 0x000fe20003fce000 */
[----:B-1----:R-:W-:Y:S01]  /*3720*/  FADD R30, R32, R49 ;  /* 0x00000031201e7221 */ /* 0x002fe20000000000 */
[----:B------:R-:W-:Y:S01]  /*3730*/  FADD R54, R54, R89 ;  /* 0x0000005936367221 */ /* 0x000fe20000000000 */
[----:B------:R-:W-:-:S02]  /*3740*/  F2FP.F16.F32.PACK_AB R32, R15, R32 ;  /* 0x000000200f20723e */ /* 0x000fc400000000ff */
[----:B------:R-:W-:Y:S01]  /*3750*/  @!P1 FMUL R0, R0, 0.5 ;  /* 0x3f00000000009820 */ /* 0x000fe20000400000 */
[----:B------:R-:W1:Y:S01]  /*3760*/  MUFU.EX2 R71, R71 ;  /* 0x0000004700477308 */ /* 0x000e620000000800 */
[----:B--2---:R-:W-:Y:S01]  /*3770*/  FADD R26, R28, R41 ;  /* 0x000000291c1a7221 */ /* 0x004fe20000000000 */
[----:B-----5:R-:W-:Y:S01]  /*3780*/  @!P4 FMUL R92, R92, R92 ;  /* 0x0000005c5c5cc220 */ /* 0x020fe20000400000 */
[----:B------:R-:W-:Y:S01]  /*3790*/  FSETP.GEU.AND P4, PT, R86, -126, PT ;  /* 0xc2fc00005600780b */ /* 0x000fe20003f8e000 */
[----:B------:R-:W-:Y:S01]  /*37a0*/  FADD R38, R3, R30 ;  /* 0x0000001e03267221 */ /* 0x000fe20000000000 */
[----:B------:R-:W-:Y:S01]  /*37b0*/  FADD R73, R26, R65 ;  /* 0x000000411a497221 */ /* 0x000fe20000000000 */
[----:B------:R-:W-:Y:S01]  /*37c0*/  FADD R26, R8, R37 ;  /* 0x00000025081a7221 */ /* 0x000fe20000000000 */
[----:B------:R-:W-:Y:S01]  /*37d0*/  FADD R65, R12, R53 ;  /* 0x000000350c417221 */ /* 0x000fe20000000000 */
[----:B------:R-:W2:Y:S01]  /*37e0*/  MUFU.EX2 R79, R79 ;  /* 0x0000004f004f7308 */ /* 0x000ea20000000800 */
[----:B------:R-:W-:Y:S01]  /*37f0*/  @!P6 FMUL R78, R78, 0.5 ;  /* 0x3f0000004e4ee820 */ /* 0x000fe20000400000 */
[----:B------:R-:W-:Y:S01]  /*3800*/  FADD R3, R5, R40 ;  /* 0x0000002805037221 */ /* 0x000fe20000000000 */
[----:B------:R-:W-:Y:S01]  /*3810*/  FADD R46, R26, R65 ;  /* 0x000000411a2e7221 */ /* 0x000fe20000000000 */
[----:B------:R-:W-:Y:S01]  /*3820*/  FADD R65, R14, R27 ;  /* 0x0000001b0e417221 */ /* 0x000fe20000000000 */
[----:B------:R-:W-:Y:S01]  /*3830*/  FADD R26, R10, R45 ;  /* 0x0000002d0a1a7221 */ /* 0x000fe20000000000 */
[----:B------:R-:W-:Y:S01]  /*3840*/  FADD R30, R11, R44 ;  /* 0x0000002c0b1e7221 */ /* 0x000fe20000000000 */
[----:B------:R-:W-:Y:S01]  /*3850*/  FADD R42, R3, R34 ;  /* 0x00000022032a7221 */ /* 0x000fe20000000000 */
[----:B------:R-:W-:Y:S01]  /*3860*/  @!P4 FMUL R86, R86, 0.5 ;  /* 0x3f0000005656c820 */ /* 0x000fe20000400000 */
[----:B------:R-:W-:Y:S01]  /*3870*/  FADD R81, R26, R65 ;  /* 0x000000411a517221 */ /* 0x000fe20000000000 */
[----:B------:R-:W-:Y:S01]  /*3880*/  FADD R77, R30, R69 ;  /* 0x000000451e4d7221 */ /* 0x000fe20000000000 */
[----:B------:R-:W3:Y:S01]  /*3890*/  MUFU.EX2 R65, R0 ;  /* 0x0000000000417308 */ /* 0x000ee20000000800 */
[----:B------:R-:W-:Y:S01]  /*38a0*/  FADD R3, R9, R20 ;  /* 0x0000001409037221 */ /* 0x000fe20000000000 */
[----:B------:R-:W-:Y:S01]  /*38b0*/  FADD R34, R21, R56 ;  /* 0x0000003815227221 */ /* 0x000fe20000000000 */
[----:B------:R-:W-:Y:S01]  /*38c0*/  FADD R30, R13, R48 ;  /* 0x000000300d1e7221 */ /* 0x000fe20000000000 */
[----:B------:R-:W-:Y:S01]  /*38d0*/  FADD R69, R29, R64 ;  /* 0x000000401d457221 */ /* 0x000fe20000000000 */
[----:B------:R-:W-:Y:S01]  /*38e0*/  FADD R26, R31, R90 ;  /* 0x0000005a1f1a7221 */ /* 0x000fe20000000000 */
[----:B------:R-:W-:Y:S01]  /*38f0*/  FADD R3, R3, R34 ;  /* 0x0000002203037221 */ /* 0x000fe20000000000 */
[----:B------:R-:W-:Y:S01]  /*3900*/  FADD R87, R55, R92 ;  /* 0x0000005c37577221 */ /* 0x000fe20000000000 */
[----:B------:R-:W4:Y:S01]  /*3910*/  MUFU.EX2 R78, R78 ;  /* 0x0000004e004e7308 */ /* 0x000f220000000800 */
[----:B------:R-:W-:Y:S01]  /*3920*/  FADD R30, R30, R69 ;  /* 0x000000451e1e7221 */ /* 0x000fe20000000000 */
[----:B------:R-:W-:Y:S01]  /*3930*/  FADD R69, R47, R82 ;  /* 0x000000522f457221 */ /* 0x000fe20000000000 */
[----:B------:R-:W-:Y:S01]  /*3940*/  FADD R34, R68, R61 ;  /* 0x0000003d44227221 */ /* 0x000fe20000000000 */
[----:B-1----:R-:W-:Y:S01]  /*3950*/  @!P5 FMUL R71, R71, R71 ;  /* 0x000000474747d220 */ /* 0x002fe20000400000 */
[----:B--2---:R-:W-:Y:S01]  /*3960*/  @!P3 FMUL R79, R79, R79 ;  /* 0x0000004f4f4fb220 */ /* 0x004fe20000400000 */
[----:B------:R-:W-:Y:S01]  /*3970*/  FADD R91, R26, R69 ;  /* 0x000000451a5b7221 */ /* 0x000fe20000000000 */
[----:B------:R-:W-:Y:S01]  /*3980*/  FADD R94, R50, R87 ;  /* 0x00000057325e7221 */ /* 0x000fe20000000000 */
[----:B------:R-:W1:Y:S01]  /*3990*/  MUFU.EX2 R86, R86 ;  /* 0x0000005600567308 */ /* 0x000e620000000800 */
[----:B---3--:R-:W-:Y:S01]  /*39a0*/  @!P1 FMUL R65, R65, R65 ;  /* 0x0000004141419220 */ /* 0x008fe20000400000 */
[----:B------:R-:W-:Y:S01]  /*39b0*/  FADD R93, R34, R85 ;  /* 0x00000055225d7221 */ /* 0x000fe20000000000 */
[----:B------:R-:W-:Y:S01]  /*39c0*/  FADD R26, R72, R63 ;  /* 0x0000003f481a7221 */ /* 0x000fe20000000000 */
[----:B------:R-:W-:Y:S01]  /*39d0*/  FADD R85, R88, R79 ;  /* 0x0000004f58557221 */ /* 0x000fe20000000000 */
[----:B------:R-:W-:Y:S01]  /*39e0*/  FADD R50, R80, R71 ;  /* 0x0000004750327221 */ /* 0x000fe20000000000 */
[----:B------:R-:W-:Y:S01]  /*39f0*/  FADD R89, R62, R65 ;  /* 0x000000413e597221 */ /* 0x000fe20000000000 */
[----:B------:R-:W-:Y:S01]  /*3a00*/  @!P2 FMUL R74, R74, R74 ;  /* 0x0000004a4a4aa220 */ /* 0x000fe20000400000 */
[----:B------:R-:W-:Y:S01]  /*3a10*/  FADD R26, R26, R85 ;  /* 0x000000551a1a7221 */ /* 0x000fe20000000000 */
[----:B----4-:R-:W-:Y:S01]  /*3a20*/  @!P6 FMUL R78, R78, R78 ;  /* 0x0000004e4e4ee220 */ /* 0x010fe20000400000 */
[----:B------:R-:W-:Y:S01]  /*3a30*/  FADD R89, R50, R89 ;  /* 0x0000005932597221 */ /* 0x000fe20000000000 */
[----:B------:R-:W-:Y:S01]  /*3a40*/  FADD R0, R35, R66 ;  /* 0x0000004223007221 */ /* 0x000fe20000000000 */
[----:B------:R-:W-:Y:S01]  /*3a50*/  FADD R34, R43, R74 ;  /* 0x0000004a2b227221 */ /* 0x000fe20000000000 */
[----:B------:R-:W-:Y:S01]  /*3a60*/  FADD R69, R51, R78 ;  /* 0x0000004e33457221 */ /* 0x000fe20000000000 */
[----:B------:R-:W-:Y:S01]  /*3a70*/  FADD R89, R26, R89 ;  /* 0x000000591a597221 */ /* 0x000fe20000000000 */
[----:B------:R-:W-:Y:S01]  /*3a80*/  IMAD.U32 R26, RZ, RZ, UR17 ;  /* 0x00000011ff1a7e24 */ /* 0x000fe2000f8e00ff */
[----:B------:R-:W-:Y:S01]  /*3a90*/  UIADD3 UR17, UR49, 0x1, URZ ;  /* 0x0000000131117890 */ /* 0x000fe2000fffe03f */
[----:B-1----:R-:W-:Y:S01]  /*3aa0*/  @!P4 FMUL R86, R86, R86 ;  /* 0x000000565656c220 */ /* 0x002fe20000400000 */
[----:B------:R-:W-:Y:S01]  /*3ab0*/  FADD R0, R0, R69 ;  /* 0x0000004500007221 */ /* 0x000fe20000000000 */
[----:B------:R-:W-:Y:S01]  /*3ac0*/  FADD R38, R38, R73 ;  /* 0x0000004926267221 */ /* 0x000fe20000000000 */
[----:B------:R-:W-:Y:S01]  /*3ad0*/  UISETP.NE.AND UP0, UPT, UR17, 0x5, UPT ;  /* 0x000000051100788c */ /* 0x000fe2000bf05270 */
[----:B------:R-:W-:Y:S01]  /*3ae0*/  FADD R87, R59, R86 ;  /* 0x000000563b577221 */ /* 0x000fe20000000000 */
[----:B------:R-:W-:Y:S01]  /*3af0*/  FADD R42, R42, R77 ;  /* 0x0000004d2a2a7221 */ /* 0x000fe20000000000 */
[----:B------:R-:W-:Y:S01]  /*3b00*/  FADD R81, R46, R81 ;  /* 0x000000512e517221 */ /* 0x000fe20000000000 */
[----:B------:R-:W-:Y:S01]  /*3b10*/  FADD R3, R3, R30 ;  /* 0x0000001e03037221 */ /* 0x000fe20000000000 */
[----:B------:R-:W-:Y:S01]  /*3b20*/  FADD R87, R34, R87 ;  /* 0x0000005722577221 */ /* 0x000fe20000000000 */
[----:B------:R-:W-:Y:S01]  /*3b30*/  USEL UR6, URZ, 0x1, UP0 ;  /* 0x000000013f067887 */ /* 0x000fe20008000000 */
[----:B------:R-:W-:Y:S01]  /*3b40*/  FADD R91, R91, R94 ;  /* 0x0000005e5b5b7221 */ /* 0x000fe20000000000 */
[----:B------:R-:W-:Y:S01]  /*3b50*/  FADD R54, R93, R54 ;  /* 0x000000365d367221 */ /* 0x000fe20000000000 */
[----:B------:R-:W-:Y:S01]  /*3b60*/  FADD R0, R0, R87 ;  /* 0x0000005700007221 */ /* 0x000fe20000000000 */
[----:B------:R-:W-:Y:S01]  /*3b70*/  FADD R38, R38, R81 ;  /* 0x0000005126267221 */ /* 0x000fe20000000000 */
[----:B------:R-:W-:Y:S01]  /*3b80*/  FADD R3, R42, R3 ;  /* 0x000000032a037221 */ /* 0x000fe20000000000 */
[----:B------:R-:W-:Y:S01]  /*3b90*/  FADD R89, R54, R89 ;  /* 0x0000005936597221 */ /* 0x000fe20000000000 */
[----:B------:R-:W-:Y:S01]  /*3ba0*/  FADD R0, R91, R0 ;  /* 0x000000005b007221 */ /* 0x000fe20000000000 */
[----:B------:R1:W-:Y:S01]  /*3bb0*/  SYNCS.ARRIVE.TRANS64.A1T0 RZ, [R26+UR19], RZ ;  /* 0x000000ff1aff79a7 */ /* 0x0003e20008100013 */
[----:B------:R-:W-:Y:S01]  /*3bc0*/  FADD R3, R38, R3 ;  /* 0x0000000326037221 */ /* 0x000fe20000000000 */
[----:B------:R-:W-:Y:S01]  /*3bd0*/  F2FP.F16.F32.PACK_AB R54, R64, R27 ;  /* 0x0000001b4036723e */ /* 0x000fe200000000ff */
[----:B------:R-:W-:Y:S01]  /*3be0*/  USEL UR17, UR17, URZ, UP0 ;  /* 0x0000003f11117287 */ /* 0x000fe20008000000 */
[----:B------:R-:W-:Y:S01]  /*3bf0*/  LOP3.LUT R19, R19, UR6, RZ, 0x3c, !PT ;  /* 0x0000000613137c12 */ /* 0x000fe2000f8e3cff */
[----:B------:R-:W-:Y:S01]  /*3c00*/  FADD R0, R0, R89 ;  /* 0x0000005900007221 */ /* 0x000fe20000000000 */
[----:B------:R-:W-:-:S02]  /*3c10*/  F2FP.F16.F32.PACK_AB R38, R29, R14 ;  /* 0x0000000e1d26723e */ /* 0x000fc400000000ff */
[----:B------:R-:W-:Y:S02]  /*3c20*/  F2FP.F16.F32.PACK_AB R40, R40, R33 ;  /* 0x000000212828723e */ /* 0x000fe400000000ff */
[----:B------:R-:W-:Y:S02]  /*3c30*/  F2FP.F16.F32.PACK_AB R46, R48, R45 ;  /* 0x0000002d302e723e */ /* 0x000fe400000000ff */
[----:B------:R-:W-:Y:S02]  /*3c40*/  F2FP.F16.F32.PACK_AB R27, R72, R35 ;  /* 0x00000023481b723e */ /* 0x000fe400000000ff */
[----:B------:R-:W-:Y:S02]  /*3c50*/  F2FP.F16.F32.PACK_AB R42, R20, R37 ;  /* 0x00000025142a723e */ /* 0x000fe400000000ff */
[----:B------:R-:W-:Y:S02]  /*3c60*/  F2FP.F16.F32.PACK_AB R44, R44, R41 ;  /* 0x000000292c2c723e */ /* 0x000fe400000000ff */
[----:B------:R-:W-:-:S02]  /*3c70*/  F2FP.F16.F32.PACK_AB R48, R52, R49 ;  /* 0x000000313430723e */ /* 0x000fc400000000ff */
[----:B------:R-:W-:Y:S02]  /*3c80*/  F2FP.F16.F32.PACK_AB R50, R56, R53 ;  /* 0x000000353832723e */ /* 0x000fe400000000ff */
[----:B------:R-:W-:Y:S02]  /*3c90*/  F2FP.F16.F32.PACK_AB R29, R76, R39 ;  /* 0x000000274c1d723e */ /* 0x000fe400000000ff */
[----:B------:R-:W-:Y:S02]  /*3ca0*/  F2FP.F16.F32.PACK_AB R31, R80, R43 ;  /* 0x0000002b501f723e */ /* 0x000fe400000000ff */
[----:B------:R-:W-:Y:S02]  /*3cb0*/  F2FP.F16.F32.PACK_AB R33, R84, R47 ;  /* 0x0000002f5421723e */ /* 0x000fe400000000ff */
[----:B------:R-:W-:Y:S02]  /*3cc0*/  F2FP.F16.F32.PACK_AB R35, R88, R51 ;  /* 0x000000335823723e */ /* 0x000fe400000000ff */
[----:B-1----:R-:W-:-:S02]  /*3cd0*/  F2FP.F16.F32.PACK_AB R26, R9, R8 ;  /* 0x00000008091a723e */ /* 0x002fc400000000ff */
        /* <DEDUP_REMOVED lines=11> */
[----:B------:R-:W-:-:S02]  /*3d90*/  F2FP.F16.F32.PACK_AB R51, R79, R78 ;  /* 0x0000004e4f33723e */ /* 0x000fc400000000ff */
[----:B------:R-:W-:Y:S01]  /*3da0*/  F2FP.F16.F32.PACK_AB R53, R83, R92 ;  /* 0x0000005c5335723e */ /* 0x000fe200000000ff */
[----:B------:R-:W-:Y:S06]  /*3db0*/  @!P0 BRA `(.L_x_21) ;  /* 0x0000000000048947 */ /* 0x000fec0003800000 */
[----:B------:R-:W-:Y:S01]  /*3dc0*/  BPT.TRAP 0x1 ;  /* 0x000000040000795c */ /* 0x000fe20000300000 */
.L_x_21:
[----:B------:R-:W-:Y:S01]  /*3dd0*/  ULEA UR6, UR17, UR41, 0x3 ;  /* 0x0000002911067291 */ /* 0x000fe2000f8e183f */
[----:B------:R-:W-:-:S08]  /*3de0*/  SHF.L.U32 R5, R19, 0x1f, RZ ;  /* 0x0000001f13057819 */ /* 0x000fd000000006ff */
[----:B------:R-:W1:Y:S02]  /*3df0*/  SYNCS.PHASECHK.TRANS64.TRYWAIT P1, [UR6+0x14200], R5 ;  /* 0x01420005ff0075a7 */ /* 0x000e640008020146 */
[----:B-1----:R-:W-:Y:S05]  /*3e00*/  @!P1 BRA `(.L_x_22) ;  /* 0x000000a000f89947 */ /* 0x002fea0003800000 */
.L_x_127:
[----:B------:R-:W-:Y:S01]  /*3e10*/  UIMAD UR10, UR17, 0x300, UR42 ;  /* 0x00000300110a78a4 */ /* 0x000fe2000f8e022a */
[----:B------:R-:W-:Y:S01]  /*3e20*/  WARPGROUP.ARRIVE ;  /* 0x00000000000079c5 */ /* 0x000fe20000000000 */
[----:B------:R-:W-:Y:S01]  /*3e30*/  UMOV UR7, 0xc0000010 ;  /* 0xc000001000077882 */ /* 0x000fe20000000000 */
[----:B------:R-:W-:Y:S01]  /*3e40*/  F2FP.F16.F32.PACK_AB R55, R65, R86 ;  /* 0x000000564137723e */ /* 0x000fe200000000ff */
[----:B------:R-:W-:Y:S02]  /*3e50*/  UIADD3 UR11, UR10, 0x100, URZ ;  /* 0x000001000a0b7890 */ /* 0x000fe4000fffe03f */
[----:B------:R-:W-:Y:S02]  /*3e60*/  UIADD3 UR14, UR10, 0x200, URZ ;  /* 0x000002000a0e7890 */ /* 0x000fe4000fffe03f */
[----:B------:R-:W-:Y:S02]  /*3e70*/  UMOV UR6, UR10 ;  /* 0x0000000a00067c82 */ /* 0x000fe40008000000 */
[----:B------:R-:W-:Y:S01]  /*3e80*/  HGMMA.64x16x16.F32 R104, R24, gdesc[UR4].tnspB, RZ, !UPT, gsb0 ;  /* 0x4020000418687df0 */ /* 0x000fe2000c0008ff */
[----:B------:R-:W-:Y:S01]  /*3e90*/  UMOV UR6, UR11 ;  /* 0x0000000b00067c82 */ /* 0x000fe20008000000 */
[----:B------:R-:W-:Y:S01]  /*3ea0*/  UMOV UR7, 0xc0000010 ;  /* 0xc000001000077882 */ /* 0x000fe20000000000 */
[----:B------:R-:W-:Y:S01]  /*3eb0*/  UIADD3 UR11, UR10, 0x120, URZ ;  /* 0x000001200a0b7890 */ /* 0x000fe2000fffe03f */
[----:B------:R-:W-:-:S02]  /*3ec0*/  WARPGROUP.DEPBAR.LE gsb0, 0x0 ;  /* 0x00008000000079c5 */ /* 0x000fc40000010000 */
[----:B------:R-:W-:-:S06]  /*3ed0*/  WARPGROUP.ARRIVE ;  /* 0x00000000000079c5 */ /* 0x000fcc0000000000 */
[----:B------:R-:W-:Y:S01]  /*3ee0*/  HGMMA.64x16x16.F32 R96, R24, gdesc[UR4].tnspB, RZ, !UPT, gsb0 ;  /* 0x4020000418607df0 */ /* 0x000fe2000c0008ff */
[----:B------:R-:W-:Y:S01]  /*3ef0*/  UMOV UR6, UR14 ;  /* 0x0000000e00067c82 */ /* 0x000fe20008000000 */
[----:B------:R-:W-:Y:S01]  /*3f00*/  UMOV UR7, 0xc0000010 ;  /* 0xc000001000077882 */ /* 0x000fe20000000000 */
[----:B------:R-:W-:Y:S01]  /*3f10*/  UIADD3 UR14, UR10, 0x220, URZ ;  /* 0x000002200a0e7890 */ /* 0x000fe2000fffe03f */
[----:B------:R-:W-:Y:S02]  /*3f20*/  WARPGROUP.DEPBAR.LE gsb0, 0x0 ;  /* 0x00008000000079c5 */ /* 0x000fe40000010000 */
[----:B------:R-:W-:-:S06]  /*3f30*/  WARPGROUP.ARRIVE ;  /* 0x00000000000079c5 */ /* 0x000fcc0000000000 */
[----:B------:R-:W-:Y:S01]  /*3f40*/  HGMMA.64x16x16.F32 R88, R24, gdesc[UR4].tnspB, RZ, !UPT, gsb0 ;  /* 0x4020000418587df0 */ /* 0x000fe2000c0008ff */
[----:B------:R-:W-:Y:S01]  /*3f50*/  UIADD3 UR6, UR10, 0x20, URZ ;  /* 0x000000200a067890 */ /* 0x000fe2000fffe03f */
[----:B------:R-:W-:Y:S01]  /*3f60*/  UMOV UR7, 0xc0000010 ;  /* 0xc000001000077882 */ /* 0x000fe20000000000 */
[----:B------:R-:W-:Y:S02]  /*3f70*/  WARPGROUP.DEPBAR.LE gsb0, 0x0 ;  /* 0x00008000000079c5 */ /* 0x000fe40000010000 */
[----:B------:R-:W-:-:S06]  /*3f80*/  WARPGROUP.ARRIVE ;  /* 0x00000000000079c5 */ /* 0x000fcc0000000000 */
[----:B------:R-:W-:Y:S01]  /*3f90*/  HGMMA.64x16x16.F32 R104, R28, gdesc[UR4].tnspB, R104, gsb0 ;  /* 0x402000041c687df0 */ /* 0x000fe20008000868 */
[----:B------:R-:W-:Y:S01]  /*3fa0*/  UMOV UR6, UR11 ;  /* 0x0000000b00067c82 */ /* 0x000fe20008000000 */
[----:B------:R-:W-:Y:S01]  /*3fb0*/  UMOV UR7, 0xc0000010 ;  /* 0xc000001000077882 */ /* 0x000fe20000000000 */
[----:B------:R-:W-:Y:S01]  /*3fc0*/  UIADD3 UR11, UR10, 0x140, URZ ;  /* 0x000001400a0b7890 */ /* 0x000fe2000fffe03f */
        /* <DEDUP_REMOVED lines=90> */
[----:B------:R-:W-:Y:S02]  /*4570*/  WARPGROUP.DEPBAR.LE gsb0, 0x0 ;  /* 0x00008000000079c5 */ /* 0x000fe40000010000 */
[----:B------:R-:W-:-:S06]  /*4580*/  WARPGROUP.ARRIVE ;  /* 0x00000000000079c5 */ /* 0x000fcc0000000000 */
[----:B------:R-:W-:Y:S01]  /*4590*/  HGMMA.64x16x16.F32 R88, R48, gdesc[UR4].tnspB, R88, gsb0 ;  /* 0x4020000430587df0 */ /* 0x000fe20008000858 */
[----:B------:R-:W-:Y:S01]  /*45a0*/  UIADD3 UR6, UR10, 0xe0, URZ ;  /* 0x000000e00a067890 */ /* 0x000fe2000fffe03f */
        /* <DEDUP_REMOVED lines=10> */
[----:B------:R-:W-:Y:S01]  /*4650*/  UMOV UR6, UR10 ;  /* 0x0000000a00067c82 */ /* 0x000fe20008000000 */
[----:B------:R-:W-:Y:S01]  /*4660*/  UMOV UR7, 0xc0000010 ;  /* 0xc000001000077882 */ /* 0x000fe20000000000 */
[----:B------:R-:W-:Y:S02]  /*4670*/  WARPGROUP.DEPBAR.LE gsb0, 0x0 ;  /* 0x00008000000079c5 */ /* 0x000fe40000010000 */
[----:B------:R-:W-:-:S06]  /*4680*/  WARPGROUP.ARRIVE ;  /* 0x00000000000079c5 */ /* 0x000fcc0000000000 */
[----:B------:R-:W-:Y:S03]  /*4690*/  HGMMA.64x16x16.F32 R88, R52, gdesc[UR4].tnspB, R88, gsb0 ;  /* 0x4020000434587df0 */ /* 0x000fe60008000858 */
[----:B------:R-:W-:Y:S02]  /*46a0*/  WARPGROUP.DEPBAR.LE gsb0, 0x0 ;  /* 0x00008000000079c5 */ /* 0x000fe40000010000 */
[----:B------:R-:W-:Y:S05]  /*46b0*/  @!P0 BRA `(.L_x_23) ;  /* 0x0000000000048947 */ /* 0x000fea0003800000 */
[----:B------:R-:W-:Y:S01]  /*46c0*/  BPT.TRAP 0x1 ;  /* 0x000000040000795c */ /* 0x000fe20000300000 */
.L_x_23:
[----:B------:R-:W-:Y:S02]  /*46d0*/  UISETP.GT.U32.AND UP0, UPT, UR47, 0x1, UPT ;  /* 0x000000012f00788c */ /* 0x000fe4000bf04070 */
[----:B------:R-:W-:-:S04]  /*46e0*/  UIADD3 UR18, UR18, 0x14228, URZ ;  /* 0x0001422812127890 */ /* 0x000fc8000fffe03f */
[----:B------:R-:W-:Y:S01]  /*46f0*/  PLOP3.LUT P1, PT, PT, PT, UP0, 0x80, 0x0 ;  /* 0x000000000000781c */ /* 0x000fe20003f2f008 */
[----:B------:R-:W-:-:S09]  /*4700*/  UPRMT UR18, URZ, 0x654, UR18 ;  /* 0x000006543f127896 */ /* 0x000fd20008000012 */
[----:B------:R-:W-:Y:S03]  /*4710*/  SYNCS.ARRIVE.TRANS64.RED.A1T0 RZ, [UR18], RZ ;  /* 0x000000ffffff79a7 */ /* 0x000fe60008100412 */
[----:B------:R-:W-:Y:S05]  /*4720*/  @P1 BRA `(.L_x_24) ;  /* 0x0000000000041947 */ /* 0x000fea0003800000 */
[----:B------:R-:W-:Y:S01]  /*4730*/  BPT.TRAP 0x1 ;  /* 0x000000040000795c */ /* 0x000fe20000300000 */
.L_x_24:
[----:B------:R-:W-:Y:S01]  /*4740*/  UIADD3 UR49, UR17, 0x1, URZ ;  /* 0x0000000111317890 */ /* 0x000fe2000fffe03f */
[C---:B------:R-:W-:Y:S01]  /*4750*/  ISETP.GE.AND P2, PT, R7.reuse, 0x3, PT ;  /* 0x000000030700780c */ /* 0x040fe20003f46270 */
[----:B-1----:R-:W-:Y:S01]  /*4760*/  VIADD R5, R112, 0x80 ;  /* 0x0000008070057836 */ /* 0x002fe20000000000 */
[----:B------:R-:W-:Y:S01]  /*4770*/  IADD3 R7, R7, -0x1, RZ ;  /* 0xffffffff07077810 */ /* 0x000fe20007ffe0ff */
[----:B------:R-:W-:-:S04]  /*4780*/  UISETP.NE.AND UP0, UPT, UR49, 0x5, UPT ;  /* 0x000000053100788c */ /* 0x000fc8000bf05270 */
[----:B------:R-:W-:Y:S02]  /*4790*/  USEL UR6, URZ, 0x1, UP0 ;  /* 0x000000013f067887 */ /* 0x000fe40008000000 */
[----:B------:R-:W-:-:S04]  /*47a0*/  USEL UR49, UR49, URZ, UP0 ;  /* 0x0000003f31317287 */ /* 0x000fc80008000000 */
[----:B------:R-:W-:Y:S01]  /*47b0*/  LOP3.LUT R19, R19, UR6, RZ, 0x3c, !PT ;  /* 0x0000000613137c12 */ /* 0x000fe2000f8e3cff */
[----:B------:R-:W-:Y:S07]  /*47c0*/  @!P2 BRA `(.L_x_25) ;  /* 0x0000002c008ca947 */ /* 0x000fee0003800000 */
[----:B------:R-:W-:Y:S01]  /*47d0*/  IMAD.MOV.U32 R11, RZ, RZ, R4 ;  /* 0x000000ffff0b7224 */ /* 0x000fe200078e0004 */
[----:B------:R-:W-:Y:S01]  /*47e0*/  ULDC UR18, c[0x0][0x604] ;  /* 0x0001810000127ab9 */ /* 0x000fe20000000800 */
[----:B------:R-:W-:-:S07]  /*47f0*/  IMAD.MOV.U32 R9, RZ, RZ, R6 ;  /* 0x000000ffff097224 */ /* 0x000fce00078e0006 */
.L_x_36:
[----:B------:R-:W-:Y:S05]  /*4800*/  @!P0 BRA `(.L_x_26) ;  /* 0x0000000000048947 */ /* 0x000fea0003800000 */
[----:B------:R-:W-:Y:S01]  /*4810*/  BPT.TRAP 0x1 ;  /* 0x000000040000795c */ /* 0x000fe20000300000 */
.L_x_26:
[----:B------:R-:W-:Y:S01]  /*4820*/  ULEA UR6, UR49, UR41, 0x3 ;  /* 0x0000002931067291 */ /* 0x000fe2000f8e183f */
[----:B------:R-:W-:-:S08]  /*4830*/  SHF.L.U32 R4, R19, 0x1f, RZ ;  /* 0x0000001f13047819 */ /* 0x000fd000000006ff */
[----:B------:R-:W1:Y:S02]  /*4840*/  SYNCS.PHASECHK.TRANS64.TRYWAIT P2, [UR6+0x14200], R4 ;  /* 0x01420004ff0075a7 */ /* 0x000e640008040146 */
[----:B-1----:R-:W-:Y:S05]  /*4850*/  @!P2 BRA `(.L_x_27) ;  /* 0x00000098007ca947 */ /* 0x002fea0003800000 */
.L_x_128:
[----:B------:R-:W-:Y:S01]  /*4860*/  UIMAD UR14, UR49, 0x300, UR44 ;  /* 0x00000300310e78a4 */ /* 0x000fe2000f8e022c */
[----:B------:R-:W-:Y:S01]  /*4870*/  WARPGROUP.ARRIVE ;  /* 0x00000000000079c5 */ /* 0x000fe20000000000 */
[----:B------:R-:W-:Y:S01]  /*4880*/  UMOV UR15, 0xc0000010 ;  /* 0xc0000010000f7882 */ /* 0x000fe20000000000 */
[----:B------:R-:W-:Y:S01]  /*4890*/  UMOV UR7, 0xc0000010 ;  /* 0xc000001000077882 */ /* 0x000fe20000000000 */
[----:B------:R-:W-:Y:S02]  /*48a0*/  UIADD3 UR6, UR14, 0x100, URZ ;  /* 0x000001000e067890 */ /* 0x000fe4000fffe03f */
[----:B------:R-:W-:Y:S01]  /*48b0*/  UIADD3 UR10, UR14, 0x200, URZ ;  /* 0x000002000e0a7890 */ /* 0x000fe2000fffe03f */
[----:B------:R-:W-:Y:S02]  /*48c0*/  UMOV UR11, 0xc0000010 ;  /* 0xc0000010000b7882 */ /* 0x000fe40000000000 */
[----:B------:R-:W-:Y:S03]  /*48d0*/  HGMMA.64x128x16.F32 R24, gdesc[UR12], RZ, !UPT, gsb0 ;  /* 0x01e000000c1879f0 */ /* 0x000fe6000c0008ff */
[----:B------:R-:W-:-:S02]  /*48e0*/  WARPGROUP.DEPBAR.LE gsb0, 0x0 ;  /* 0x00008000000079c5 */ /* 0x000fc40000010000 */
[----:B------:R-:W-:-:S07]  /*48f0*/  WARPGROUP.ARRIVE ;  /* 0x00000000000079c5 */ /* 0x000fce0000000000 */
[----:B------:R-:W-:Y:S03]  /*4900*/  HGMMA.64x128x16.F32 R24, gdesc[UR4], R24, gsb0 ;  /* 0x01e00000041879f0 */ /* 0x000fe60008000818 */
[----:B------:R-:W-:Y:S02]  /*4910*/  WARPGROUP.DEPBAR.LE gsb0, 0x0 ;  /* 0x00008000000079c5 */ /* 0x000fe40000010000 */
[----:B------:R-:W-:-:S07]  /*4920*/  WARPGROUP.ARRIVE ;  /* 0x00000000000079c5 */ /* 0x000fce0000000000 */
[----:B------:R-:W-:Y:S01]  /*4930*/  HGMMA.64x128x16.F32 R24, gdesc[UR8], R24, gsb0 ;  /* 0x01e00000081879f0 */ /* 0x000fe20008000818 */
[----:B------:R-:W-:-:S04]  /*4940*/  UIADD3 UR10, UR49, 0x1, URZ ;  /* 0x00000001310a7890 */ /* 0x000fc8000fffe03f */
[----:B------:R-:W-:-:S04]  /*4950*/  UISETP.NE.AND UP0, UPT, UR10, 0x5, UPT ;  /* 0x000000050a00788c */ /* 0x000fc8000bf05270 */
[----:B------:R-:W-:Y:S02]  /*4960*/  USEL UR6, URZ, 0x1, UP0 ;  /* 0x000000013f067887 */ /* 0x000fe40008000000 */
[----:B------:R-:W-:-:S04]  /*4970*/  USEL UR10, UR10, URZ, UP0 ;  /* 0x0000003f0a0a7287 */ /* 0x000fc80008000000 */
[----:B------:R-:W-:Y:S01]  /*4980*/  LOP3.LUT R19, R19, UR6, RZ, 0x3c, !PT ;  /* 0x0000000613137c12 */ /* 0x000fe2000f8e3cff */
[----:B------:R-:W-:Y:S02]  /*4990*/  WARPGROUP.DEPBAR.LE gsb0, 0x0 ;  /* 0x00008000000079c5 */ /* 0x000fe40000010000 */
[----:B------:R-:W-:Y:S05]  /*49a0*/  @!P0 BRA `(.L_x_28) ;  /* 0x0000000000048947 */ /* 0x000fea0003800000 */
[----:B------:R-:W-:Y:S01]  /*49b0*/  BPT.TRAP 0x1 ;  /* 0x000000040000795c */ /* 0x000fe20000300000 */
.L_x_28:
[----:B-1----:R-:W-:Y:S01]  /*49c0*/  FMNMX R4, R24, R11, !PT ;  /* 0x0000000b18047209 */ /* 0x002fe20007800000 */
[----:B------:R-:W-:Y:S01]  /*49d0*/  ULEA UR6, UR10, UR41, 0x3 ;  /* 0x000000290a067291 */ /* 0x000fe2000f8e183f */
[----:B------:R-:W-:Y:S02]  /*49e0*/  FMNMX R8, R26, R9, !PT ;  /* 0x000000091a087209 */ /* 0x000fe40007800000 */
[----:B------:R-:W-:Y:S02]  /*49f0*/  FMNMX R13, R25, R4, !PT ;  /* 0x00000004190d7209 */ /* 0x000fe40007800000 */
[----:B------:R-:W-:Y:S02]  /*4a00*/  FMNMX R15, R27, R8, !PT ;  /* 0x000000081b0f7209 */ /* 0x000fe40007800000 */
[----:B------:R-:W-:Y:S02]  /*4a10*/  FMNMX R4, R28, R13, !PT ;  /* 0x0000000d1c047209 */ /* 0x000fe40007800000 */
[----:B------:R-:W-:-:S02]  /*4a20*/  FMNMX R8, R30, R15, !PT ;  /* 0x0000000f1e087209 */ /* 0x000fc40007800000 */
[----:B------:R-:W-:-:S04]  /*4a30*/  FMNMX R13, R29, R4, !PT ;  /* 0x000000041d0d7209 */ /* 0x000fc80007800000 */
        /* <DEDUP_REMOVED lines=27> */
[----:B------:R-:W-:-:S05]  /*4bf0*/  FMNMX R6, R85, R4, !PT ;  /* 0x0000000455067209 */ /* 0x000fca0007800000 */
[----:B------:R-:W1:Y:S02]  /*4c00*/  SHFL.BFLY PT, R13, R6, 0x1, 0x1f ;  /* 0x0c201f00060d7f89 */ /* 0x000e6400000e0000 */
[----:B-1----:R-:W-:-:S05]  /*4c10*/  FMNMX R13, R6, R13, !PT ;  /* 0x0000000d060d7209 */ /* 0x002fca0007800000 */
[----:B------:R-:W1:Y:S02]  /*4c20*/  SHFL.BFLY PT, R4, R13, 0x2, 0x1f ;  /* 0x0c401f000d047f89 */ /* 0x000e6400000e0000 */
[----:B-1----:R-:W-:Y:S02]  /*4c30*/  FMNMX R4, R13, R4, !PT ;  /* 0x000000040d047209 */ /* 0x002fe40007800000 */
[----:B------:R-:W-:Y:S02]  /*4c40*/  FMNMX R13, R31, R8, !PT ;  /* 0x000000081f0d7209 */ /* 0x000fe40007800000 */
[----:B------:R-:W-:Y:S02]  /*4c50*/  FSETP.NEU.AND P2, PT, R4, -INF , PT ;  /* 0xff8000000400780b */ /* 0x000fe40003f4d000 */
[----:B------:R-:W-:Y:S02]  /*4c60*/  FMNMX R6, R34, R13, !PT ;  /* 0x0000000d22067209 */ /* 0x000fe40007800000 */
[----:B------:R-:W-:-:S02]  /*4c70*/  FSEL R14, R4, RZ, P2 ;  /* 0x000000ff040e7208 */ /* 0x000fc40001000000 */
[----:B------:R-:W-:-:S03]  /*4c80*/  FMNMX R13, R35, R6, !PT ;  /* 0x00000006230d7209 */ /* 0x000fc60007800000 */
[----:B------:R-:W-:Y:S01]  /*4c90*/  FMUL R113, R14, UR18 ;  /* 0x000000120e717c20 */ /* 0x000fe20008400000 */
[----:B------:R-:W-:Y:S01]  /*4ca0*/  FMNMX R6, R38, R13, !PT ;  /* 0x0000000d26067209 */ /* 0x000fe20007800000 */
[----:B------:R-:W-:Y:S02]  /*4cb0*/  FADD R14, -R14, R11 ;  /* 0x0000000b0e0e7221 */ /* 0x000fe40000000100 */
[--C-:B------:R-:W-:Y:S01]  /*4cc0*/  FFMA R24, R24, UR18, -R113.reuse ;  /* 0x0000001218187c23 */ /* 0x100fe20008000871 */
[--C-:B------:R-:W-:Y:S01]  /*4cd0*/  FFMA R25, R25, UR18, -R113.reuse ;  /* 0x0000001219197c23 */ /* 0x100fe20008000871 */
[----:B------:R-:W-:Y:S01]  /*4ce0*/  FMNMX R21, R39, R6, !PT ;  /* 0x0000000627157209 */ /* 0x000fe20007800000 */
[--C-:B------:R-:W-:Y:S01]  /*4cf0*/  FFMA R8, R28, UR18, -R113.reuse ;  /* 0x000000121c087c23 */ /* 0x100fe20008000871 */
[--C-:B------:R-:W-:Y:S01]  /*4d00*/  FFMA R15, R29, UR18, -R113.reuse ;  /* 0x000000121d0f7c23 */ /* 0x100fe20008000871 */
[----:B------:R-:W-:Y:S01]  /*4d10*/  FSETP.GEU.AND P6, PT, R24, -126, PT ;  /* 0xc2fc00001800780b */ /* 0x000fe20003fce000 */
[--C-:B------:R-:W-:Y:S01]  /*4d20*/  FFMA R10, R36, UR18, -R113.reuse ;  /* 0x00000012240a7c23 */ /* 0x100fe20008000871 */
[----:B------:R-:W-:Y:S01]  /*4d30*/  FSETP.GEU.AND P3, PT, R25, -126, PT ;  /* 0xc2fc00001900780b */ /* 0x000fe20003f6e000 */
[--C-:B------:R-:W-:Y:S01]  /*4d40*/  FFMA R28, R32, UR18, -R113.reuse ;  /* 0x00000012201c7c23 */ /* 0x100fe20008000871 */
[----:B------:R-:W-:Y:S01]  /*4d50*/  FMNMX R6, R42, R21, !PT ;  /* 0x000000152a067209 */ /* 0x000fe20007800000 */
[--C-:B------:R-:W-:Y:S01]  /*4d60*/  FFMA R21, R33, UR18, -R113.reuse ;  /* 0x0000001221157c23 */ /* 0x100fe20008000871 */
[----:B------:R-:W-:Y:S01]  /*4d70*/  FSETP.GEU.AND P4, PT, R8, -126, PT ;  /* 0xc2fc00000800780b */ /* 0x000fe20003f8e000 */
[--C-:B------:R-:W-:Y:S01]  /*4d80*/  FFMA R33, R37, UR18, -R113.reuse ;  /* 0x0000001225217c23 */ /* 0x100fe20008000871 */
[----:B------:R-:W-:Y:S01]  /*4d90*/  FSETP.GEU.AND P5, PT, R15, -126, PT ;  /* 0xc2fc00000f00780b */ /* 0x000fe20003fae000 */
[--C-:B------:R-:W-:Y:S01]  /*4da0*/  FFMA R12, R40, UR18, -R113.reuse ;  /* 0x00000012280c7c23 */ /* 0x100fe20008000871 */
[----:B------:R-:W-:Y:S01]  /*4db0*/  FSETP.GEU.AND P2, PT, R28, -126, PT ;  /* 0xc2fc00001c00780b */ /* 0x000fe20003f4e000 */
[--C-:B------:R-:W-:Y:S01]  /*4dc0*/  FFMA R20, R44, UR18, -R113.reuse ;  /* 0x000000122c147c23 */ /* 0x100fe20008000871 */
[--C-:B------:R-:W-:Y:S01]  /*4dd0*/  FFMA R37, R41, UR18, -R113.reuse ;  /* 0x0000001229257c23 */ /* 0x100fe20008000871 */
[----:B------:R-:W-:Y:S01]  /*4de0*/  @!P6 FMUL R24, R24, 0.5 ;  /* 0x3f0000001818e820 */ /* 0x000fe20000400000 */
[--C-:B------:R-:W-:Y:S01]  /*4df0*/  FFMA R41, R45, UR18, -R113.reuse ;  /* 0x000000122d297c23 */ /* 0x100fe20008000871 */
[----:B------:R-:W-:Y:S01]  /*4e00*/  @!P3 FMUL R25, R25, 0.5 ;  /* 0x3f0000001919b820 */ /* 0x000fe20000400000 */
[----:B------:R-:W-:Y:S01]  /*4e10*/  FMNMX R29, R43, R6, !PT ;  /* 0x000000062b1d7209 */ /* 0x000fe20007800000 */
[--C-:B------:R-:W-:Y:S01]  /*4e20*/  FFMA R36, R48, UR18, -R113.reuse ;  /* 0x0000001230247c23 */ /* 0x100fe20008000871 */
[--C-:B------:R-:W-:Y:S01]  /*4e30*/  FFMA R45, R49, UR18, -R113.reuse ;  /* 0x00000012312d7c23 */ /* 0x100fe20008000871 */
[----:B------:R-:W1:Y:S01]  /*4e40*/  MUFU.EX2 R24, R24 ;  /* 0x0000001800187308 */ /* 0x000e620000000800 */
[----:B------:R-:W-:Y:S01]  /*4e50*/  @!P4 FMUL R8, R8, 0.5 ;  /* 0x3f0000000808c820 */ /* 0x000fe20000400000 */
[----:B------:R-:W-:Y:S01]  /*4e60*/  @!P5 FMUL R15, R15, 0.5 ;  /* 0x3f0000000f0fd820 */ /* 0x000fe20000400000 */
[----:B------:R-:W-:Y:S01]  /*4e70*/  FMNMX R6, R46, R29, !PT ;  /* 0x0000001d2e067209 */ /* 0x000fe20007800000 */
[----:B------:R-:W-:Y:S01]  /*4e80*/  @!P2 FMUL R28, R28, 0.5 ;  /* 0x3f0000001c1ca820 */ /* 0x000fe20000400000 */
[--C-:B------:R-:W-:Y:S01]  /*4e90*/  FFMA R49, R53, UR18, -R113.reuse ;  /* 0x0000001235317c23 */ /* 0x100fe20008000871 */
[--C-:B------:R-:W-:Y:S01]  /*4ea0*/  FFMA R53, R56, UR18, -R113.reuse ;  /* 0x0000001238357c23 */ /* 0x100fe20008000871 */
[--C-:B------:R-:W-:Y:S01]  /*4eb0*/  FFMA R40, R52, UR18, -R113.reuse ;  /* 0x0000001234287c23 */ /* 0x100fe20008000871 */
[----:B------:R2:W3:Y:S01]  /*4ec0*/  MUFU.EX2 R13, R25 ;  /* 0x00000019000d7308 */ /* 0x0004e20000000800 */
[--C-:B------:R-:W-:Y:S01]  /*4ed0*/  FFMA R44, R57, UR18, -R113.reuse ;  /* 0x00000012392c7c23 */ /* 0x100fe20008000871 */
[--C-:B------:R-:W-:Y:S01]  /*4ee0*/  FFMA R57, R60, UR18, -R113.reuse ;  /* 0x000000123c397c23 */ /* 0x100fe20008000871 */
[--C-:B------:R-:W-:Y:S01]  /*4ef0*/  FFMA R48, R61, UR18, -R113.reuse ;  /* 0x000000123d307c23 */ /* 0x100fe20008000871 */
[--C-:B------:R-:W-:Y:S01]  /*4f00*/  FFMA R61, R64, UR18, -R113.reuse ;  /* 0x00000012403d7c23 */ /* 0x100fe20008000871 */
[--C-:B------:R-:W-:Y:S01]  /*4f10*/  FFMA R52, R65, UR18, -R113.reuse ;  /* 0x0000001241347c23 */ /* 0x100fe20008000871 */
[--C-:B------:R-:W-:Y:S01]  /*4f20*/  FFMA R65, R68, UR18, -R113.reuse ;  /* 0x0000001244417c23 */ /* 0x100fe20008000871 */
[--C-:B------:R-:W-:Y:S01]  /*4f30*/  FFMA R56, R69, UR18, -R113.reuse ;  /* 0x0000001245387c23 */ /* 0x100fe20008000871 */
[----:B------:R-:W4:Y:S01]  /*4f40*/  MUFU.EX2 R8, R8 ;  /* 0x0000000800087308 */ /* 0x000f220000000800 */
[----:B-1----:R-:W-:Y:S01]  /*4f50*/  @!P6 FMUL R24, R24, R24 ;  /* 0x000000181818e220 */ /* 0x002fe20000400000 */
[----:B------:R-:W-:Y:S01]  /*4f60*/  FSETP.GEU.AND P6, PT, R21, -126, PT ;  /* 0xc2fc00001500780b */ /* 0x000fe20003fce000 */
[--C-:B------:R-:W-:Y:S01]  /*4f70*/  FFMA R60, R73, UR18, -R113.reuse ;  /* 0x00000012493c7c23 */ /* 0x100fe20008000871 */
[----:B--2---:R-:W-:Y:S01]  /*4f80*/  FMNMX R25, R47, R6, !PT ;  /* 0x000000062f197209 */ /* 0x004fe20007800000 */
[--C-:B------:R-:W-:Y:S01]  /*4f90*/  FFMA R73, R76, UR18, -R113.reuse ;  /* 0x000000124c497c23 */ /* 0x100fe20008000871 */
[--C-:B------:R-:W-:Y:S01]  /*4fa0*/  FFMA R69, R72, UR18, -R113.reuse ;  /* 0x0000001248457c23 */ /* 0x100fe20008000871 */
[--C-:B------:R-:W-:Y:S01]  /*4fb0*/  FFMA R64, R77, UR18, -R113.reuse ;  /* 0x000000124d407c23 */ /* 0x100fe20008000871 */
[----:B------:R-:W1:Y:S01]  /*4fc0*/  MUFU.EX2 R15, R15 ;  /* 0x0000000f000f7308 */ /* 0x000e620000000800 */
[----:B---3--:R-:W-:Y:S01]  /*4fd0*/  @!P3 FMUL R13, R13, R13 ;  /* 0x0000000d0d0db220 */ /* 0x008fe20000400000 */
[----:B------:R-:W-:Y:S01]  /*4fe0*/  FSETP.GEU.AND P3, PT, R10, -126, PT ;  /* 0xc2fc00000a00780b */ /* 0x000fe20003f6e000 */
[--C-:B------:R-:W-:Y:S01]  /*4ff0*/  FFMA R77, R80, UR18, -R113.reuse ;  /* 0x00000012504d7c23 */ /* 0x100fe20008000871 */
[----:B------:R-:W-:Y:S01]  /*5000*/  FMNMX R6, R50, R25, !PT ;  /* 0x0000001932067209 */ /* 0x000fe20007800000 */
[--C-:B------:R-:W-:Y:S01]  /*5010*/  FFMA R68, R81, UR18, -R113.reuse ;  /* 0x0000001251447c23 */ /* 0x100fe20008000871 */
[--C-:B------:R-:W-:Y:S01]  /*5020*/  FFMA R72, R85, UR18, -R113.reuse ;  /* 0x0000001255487c23 */ /* 0x100fe20008000871 */
[----:B------:R-:W-:Y:S01]  /*5030*/  @!P6 FMUL R21, R21, 0.5 ;  /* 0x3f0000001515e820 */ /* 0x000fe20000400000 */
[----:B------:R-:W2:Y:S01]  /*5040*/  MUFU.EX2 R28, R28 ;  /* 0x0000001c001c7308 */ /* 0x000ea20000000800 */
[----:B----4-:R-:W-:Y:S01]  /*5050*/  @!P4 FMUL R8, R8, R8 ;  /* 0x000000080808c220 */ /* 0x010fe20000400000 */
[----:B------:R-:W-:Y:S01]  /*5060*/  FSETP.GEU.AND P4, PT, R33, -126, PT ;  /* 0xc2fc00002100780b */ /* 0x000fe20003f8e000 */
[----:B------:R-:W-:Y:S01]  /*5070*/  FFMA R81, R84, UR18, -R113 ;  /* 0x0000001254517c23 */ /* 0x000fe20008000871 */
[----:B------:R-:W-:Y:S01]  /*5080*/  FMNMX R25, R51, R6, !PT ;  /* 0x0000000633197209 */ /* 0x000fe20007800000 */
[----:B------:R-:W-:-:S02]  /*5090*/  FMUL R14, R14, UR18 ;  /* 0x000000120e0e7c20 */ /* 0x000fc40008400000 */
[----:B------:R-:W-:Y:S01]  /*50a0*/  @!P3 FMUL R10, R10, 0.5 ;  /* 0x3f0000000a0ab820 */ /* 0x000fe20000400000 */
[----:B------:R-:W3:Y:S01]  /*50b0*/  MUFU.EX2 R21, R21 ;  /* 0x0000001500157308 */ /* 0x000ee20000000800 */
[----:B-1----:R-:W-:Y:S01]  /*50c0*/  @!P5 FMUL R15, R15, R15 ;  /* 0x0000000f0f0fd220 */ /* 0x002fe20000400000 */
[----:B------:R-:W-:Y:S02]  /*50d0*/  FSETP.GEU.AND P5, PT, R12, -126, PT ;  /* 0xc2fc00000c00780b */ /* 0x000fe40003fae000 */
[----:B------:R-:W-:-:S03]  /*50e0*/  FMNMX R6, R54, R25, !PT ;  /* 0x0000001936067209 */ /* 0x000fc60007800000 */
[----:B------:R-:W-:Y:S01]  /*50f0*/  @!P4 FMUL R33, R33, 0.5 ;  /* 0x3f0000002121c820 */ /* 0x000fe20000400000 */
[----:B------:R-:W1:Y:S01]  /*5100*/  MUFU.EX2 R10, R10 ;  /* 0x0000000a000a7308 */ /* 0x000e620000000800 */
[----:B--2---:R-:W-:Y:S01]  /*5110*/  @!P2 FMUL R28, R28, R28 ;  /* 0x0000001c1c1ca220 */ /* 0x004fe20000400000 */
[----:B------:R-:W-:Y:S02]  /*5120*/  FSETP.GEU.AND P2, PT, R37, -126, PT ;  /* 0xc2fc00002500780b */ /* 0x000fe40003f4e000 */
[----:B------:R-:W-:-:S03]  /*5130*/  FMNMX R25, R55, R6, !PT ;  /* 0x0000000637197209 */ /* 0x000fc60007800000 */
[----:B------:R-:W-:Y:S01]  /*5140*/  @!P5 FMUL R12, R12, 0.5 ;  /* 0x3f0000000c0cd820 */ /* 0x000fe20000400000 */
[----:B------:R-:W2:Y:S01]  /*5150*/  MUFU.EX2 R33, R33 ;  /* 0x0000002100217308 */ /* 0x000ea20000000800 */
[----:B---3--:R-:W-:Y:S01]  /*5160*/  @!P6 FMUL R21, R21, R21 ;  /* 0x000000151515e220 */ /* 0x008fe20000400000 */
[----:B------:R-:W-:Y:S02]  /*5170*/  FSETP.GEU.AND P6, PT, R20, -126, PT ;  /* 0xc2fc00001400780b */ /* 0x000fe40003fce000 */
[----:B------:R-:W-:-:S03]  /*5180*/  FMNMX R6, R58, R25, !PT ;  /* 0x000000193a067209 */ /* 0x000fc60007800000 */
        /* <DEDUP_REMOVED lines=31> */
[----:B------:R-:W-:Y:S01]  /*5380*/  FMNMX R25, R71, R6, !PT ;  /* 0x0000000647197209 */ /* 0x000fe20007800000 */
[----:B-1----:R-:W-:Y:S01]  /*5390*/  @!P4 FMUL R36, R36, R36 ;  /* 0x000000242424c220 */ /* 0x002fe20000400000 */
[----:B------:R-:W-:Y:S01]  /*53a0*/  FSETP.GEU.AND P4, PT, R44, -126, PT ;  /* 0xc2fc00002c00780b */ /* 0x000fe20003f8e000 */
[----:B------:R-:W1:Y:S01]  /*53b0*/  MUFU.EX2 R40, R40 ;  /* 0x0000002800287308 */ /* 0x000e620000000800 */
[----:B------:R-:W-:-:S03]  /*53c0*/  FMNMX R6, R74, R25, !PT ;  /* 0x000000194a067209 */ /* 0x000fc60007800000 */
[----:B------:R-:W-:Y:S01]  /*53d0*/  @!P3 FMUL R53, R53, 0.5 ;  /* 0x3f0000003535b820 */ /* 0x000fe20000400000 */
[----:B------:R-:W-:Y:S01]  /*53e0*/  FMNMX R25, R75, R6, !PT ;  /* 0x000000064b197209 */ /* 0x000fe20007800000 */
[----:B--2---:R-:W-:Y:S01]  /*53f0*/  @!P5 FMUL R45, R45, R45 ;  /* 0x0000002d2d2dd220 */ /* 0x004fe20000400000 */
[----:B------:R-:W-:Y:S01]  /*5400*/  FSETP.GEU.AND P5, PT, R57, -126, PT ;  /* 0xc2fc00003900780b */ /* 0x000fe20003fae000 */
[----:B------:R-:W2:Y:S01]  /*5410*/  MUFU.EX2 R49, R49 ;  /* 0x0000003100317308 */ /* 0x000ea20000000800 */
[----:B------:R-:W-:-:S03]  /*5420*/  FMNMX R6, R78, R25, !PT ;  /* 0x000000194e067209 */ /* 0x000fc60007800000 */
[----:B------:R-:W-:Y:S01]  /*5430*/  @!P4 FMUL R44, R44, 0.5 ;  /* 0x3f0000002c2cc820 */ /* 0x000fe20000400000 */
[----:B------:R-:W-:-:S03]  /*5440*/  FMNMX R25, R79, R6, !PT ;  /* 0x000000064f197209 */ /* 0x000fc60007800000 */
[----:B------:R-:W3:Y:S01]  /*5450*/  MUFU.EX2 R53, R53 ;  /* 0x0000003500357308 */ /* 0x000ee20000000800 */
[----:B-1----:R-:W-:Y:S01]  /*5460*/  @!P2 FMUL R40, R40, R40 ;  /* 0x000000282828a220 */ /* 0x002fe20000400000 */
[----:B------:R-:W-:Y:S02]  /*5470*/  FMNMX R6, R82, R25, !PT ;  /* 0x0000001952067209 */ /* 0x000fe40007800000 */
[----:B------:R-:W-:Y:S01]  /*5480*/  @!P5 FMUL R57, R57, 0.5 ;  /* 0x3f0000003939d820 */ /* 0x000fe20000400000 */
[----:B------:R-:W-:Y:S02]  /*5490*/  FSETP.GEU.AND P2, PT, R48, -126, PT ;  /* 0xc2fc00003000780b */ /* 0x000fe40003f4e000 */
[----:B------:R-:W-:Y:S01]  /*54a0*/  FMNMX R25, R83, R6, !PT ;  /* 0x0000000653197209 */ /* 0x000fe20007800000 */
[----:B------:R-:W1:Y:S01]  /*54b0*/  MUFU.EX2 R44, R44 ;  /* 0x0000002c002c7308 */ /* 0x000e620000000800 */
[----:B--2---:R-:W-:Y:S01]  /*54c0*/  @!P6 FMUL R49, R49, R49 ;  /* 0x000000313131e220 */ /* 0x004fe20000400000 */
[----:B------:R-:W-:-:S02]  /*54d0*/  FSETP.GEU.AND P6, PT, R61, -126, PT ;  /* 0xc2fc00003d00780b */ /* 0x000fc40003fce000 */
[----:B------:R-:W-:-:S04]  /*54e0*/  FMNMX R6, R86, R25, !PT ;  /* 0x0000001956067209 */ /* 0x000fc80007800000 */
[----:B------:R-:W2:Y:S01]  /*54f0*/  MUFU.EX2 R57, R57 ;  /* 0x0000003900397308 */ /* 0x000ea20000000800 */
[----:B---3--:R-:W-:Y:S01]  /*5500*/  @!P3 FMUL R53, R53, R53 ;  /* 0x000000353535b220 */ /* 0x008fe20000400000 */
[----:B------:R-:W-:Y:S01]  /*5510*/  FSETP.GEU.AND P3, PT, R52, -126, PT ;  /* 0xc2fc00003400780b */ /* 0x000fe20003f6e000 */
[----:B------:R-:W-:Y:S01]  /*5520*/  @!P2 FMUL R48, R48, 0.5 ;  /* 0x3f0000003030a820 */ /* 0x000fe20000400000 */
[----:B------:R-:W-:-:S03]  /*5530*/  FMNMX R6, R87, R6, !PT ;  /* 0x0000000657067209 */ /* 0x000fc60007800000 */
[----:B------:R-:W-:Y:S02]  /*5540*/  @!P6 FMUL R61, R61, 0.5 ;  /* 0x3f0000003d3de820 */ /* 0x000fe40000400000 */
[----:B------:R-:W3:Y:S01]  /*5550*/  SHFL.BFLY PT, R25, R6, 0x1, 0x1f ;  /* 0x0c201f0006197f89 */ /* 0x000ee200000e0000 */
[----:B-1----:R-:W-:Y:S01]  /*5560*/  @!P4 FMUL R44, R44, R44 ;  /* 0x0000002c2c2cc220 */ /* 0x002fe20000400000 */
[----:B------:R-:W-:Y:S01]  /*5570*/  FSETP.GEU.AND P4, PT, R65, -126, PT ;  /* 0xc2fc00004100780b */ /* 0x000fe20003f8e000 */
[----:B------:R-:W1:Y:S03]  /*5580*/  MUFU.EX2 R48, R48 ;  /* 0x0000003000307308 */ /* 0x000e660000000800 */
[----:B------:R-:W-:Y:S01]  /*5590*/  @!P3 FMUL R52, R52, 0.5 ;  /* 0x3f0000003434b820 */ /* 0x000fe20000400000 */
[----:B--2---:R-:W-:Y:S01]  /*55a0*/  @!P5 FMUL R57, R57, R57 ;  /* 0x000000393939d220 */ /* 0x004fe20000400000 */
[----:B------:R-:W-:-:S03]  /*55b0*/  FSETP.GEU.AND P5, PT, R56, -126, PT ;  /* 0xc2fc00003800780b */ /* 0x000fc60003fae000 */
[----:B------:R-:W2:Y:S04]  /*55c0*/  MUFU.EX2 R61, R61 ;  /* 0x0000003d003d7308 */ /* 0x000ea80000000800 */
[----:B------:R-:W-:-:S04]  /*55d0*/  @!P4 FMUL R65, R65, 0.5 ;  /* 0x3f0000004141c820 */ /* 0x000fc80000400000 */
[----:B------:R-:W4:Y:S01]  /*55e0*/  MUFU.EX2 R52, R52 ;  /* 0x0000003400347308 */ /* 0x000f220000000800 */
[----:B-1----:R-:W-:Y:S01]  /*55f0*/  @!P2 FMUL R48, R48, R48 ;  /* 0x000000303030a220 */ /* 0x002fe20000400000 */
[----:B------:R-:W-:Y:S01]  /*5600*/  FSETP.GEU.AND P2, PT, R69, -126, PT ;  /* 0xc2fc00004500780b */ /* 0x000fe20003f4e000 */
[----:B------:R-:W-:Y:S01]  /*5610*/  @!P5 FMUL R56, R56, 0.5 ;  /* 0x3f0000003838d820 */ /* 0x000fe20000400000 */
[----:B---3--:R-:W-:-:S04]  /*5620*/  FMNMX R6, R6, R25, !PT ;  /* 0x0000001906067209 */ /* 0x008fc80007800000 */
[----:B------:R-:W1:Y:S01]  /*5630*/  MUFU.EX2 R65, R65 ;  /* 0x0000004100417308 */ /* 0x000e620000000800 */
[----:B--2---:R-:W-:Y:S01]  /*5640*/  @!P6 FMUL R61, R61, R61 ;  /* 0x0000003d3d3de220 */ /* 0x004fe20000400000 */
[----:B------:R-:W-:Y:S01]  /*5650*/  FSETP.GEU.AND P6, PT, R60, -126, PT ;  /* 0xc2fc00003c00780b */ /* 0x000fe20003fce000 */
[----:B------:R-:W2:Y:S02]  /*5660*/  SHFL.BFLY PT, R25, R6, 0x2, 0x1f ;  /* 0x0c401f0006197f89 */ /* 0x000ea400000e0000 */
[----:B------:R-:W-:Y:S01]  /*5670*/  FADD R11, R28, R61 ;  /* 0x0000003d1c0b7221 */ /* 0x000fe20000000000 */
[----:B------:R-:W-:Y:S01]  /*5680*/  F2FP.F16.F32.PACK_AB R28, R21, R28 ;  /* 0x0000001c151c723e */ /* 0x000fe200000000ff */
[----:B------:R-:W-:Y:S01]  /*5690*/  @!P2 FMUL R69, R69, 0.5 ;  /* 0x3f0000004545a820 */ /* 0x000fe20000400000 */
[----:B------:R-:W3:Y:S01]  /*56a0*/  MUFU.EX2 R56, R56 ;  /* 0x0000003800387308 */ /* 0x000ee20000000800 */
[----:B----4-:R-:W-:Y:S01]  /*56b0*/  @!P3 FMUL R52, R52, R52 ;  /* 0x000000343434b220 */ /* 0x010fe20000400000 */
[----:B------:R-:W-:-:S05]  /*56c0*/  FSETP.GEU.AND P3, PT, R73, -126, PT ;  /* 0xc2fc00004900780b */ /* 0x000fca0003f6e000 */
[----:B------:R-:W-:Y:S01]  /*56d0*/  @!P6 FMUL R60, R60, 0.5 ;  /* 0x3f0000003c3ce820 */ /* 0x000fe20000400000 */
[----:B------:R-:W4:Y:S01]  /*56e0*/  MUFU.EX2 R69, R69 ;  /* 0x0000004500457308 */ /* 0x000f220000000800 */
[----:B-1----:R-:W-:Y:S01]  /*56f0*/  @!P4 FMUL R65, R65, R65 ;  /* 0x000000414141c220 */ /* 0x002fe20000400000 */
[----:B------:R-:W-:-:S05]  /*5700*/  FSETP.GEU.AND P4, PT, R64, -126, PT ;  /* 0xc2fc00004000780b */ /* 0x000fca0003f8e000 */
[----:B------:R-:W-:Y:S01]  /*5710*/  @!P3 FMUL R73, R73, 0.5 ;  /* 0x3f0000004949b820 */ /* 0x000fe20000400000 */
[----:B------:R-:W1:Y:S01]  /*5720*/  MUFU.EX2 R60, R60 ;  /* 0x0000003c003c7308 */ /* 0x000e620000000800 */
[----:B---3--:R-:W-:Y:S01]  /*5730*/  @!P5 FMUL R56, R56, R56 ;  /* 0x000000383838d220 */ /* 0x008fe20000400000 */
[----:B------:R-:W-:Y:S02]  /*5740*/  FSETP.GEU.AND P5, PT, R77, -126, PT ;  /* 0xc2fc00004d00780b */ /* 0x000fe40003fae000 */
[----:B--2---:R-:W-:-:S03]  /*5750*/  FMNMX R6, R6, R25, !PT ;  /* 0x0000001906067209 */ /* 0x004fc60007800000 */
[----:B------:R-:W-:Y:S01]  /*5760*/  @!P4 FMUL R64, R64, 0.5 ;  /* 0x3f0000004040c820 */ /* 0x000fe20000400000 */
[----:B------:R-:W2:Y:S01]  /*5770*/  MUFU.EX2 R73, R73 ;  /* 0x0000004900497308 */ /* 0x000ea20000000800 */
[----:B----4-:R-:W-:Y:S01]  /*5780*/  @!P2 FMUL R69, R69, R69 ;  /* 0x000000454545a220 */ /* 0x010fe20000400000 */
[----:B------:R-:W-:-:S04]  /*5790*/  FSETP.NEU.AND P2, PT, R6, -INF , PT ;  /* 0xff8000000600780b */ /* 0x000fc80003f4d000 */
[----:B------:R-:W-:Y:S01]  /*57a0*/  FSEL R32, R6, RZ, P2 ;  /* 0x000000ff06207208 */ /* 0x000fe20001000000 */
[----:B------:R-:W-:Y:S01]  /*57b0*/  @!P5 FMUL R77, R77, 0.5 ;  /* 0x3f0000004d4dd820 */ /* 0x000fe20000400000 */
[----:B------:R-:W3:Y:S01]  /*57c0*/  MUFU.EX2 R64, R64 ;  /* 0x0000004000407308 */ /* 0x000ee20000000800 */
[----:B-1----:R-:W-:Y:S01]  /*57d0*/  @!P6 FMUL R60, R60, R60 ;  /* 0x0000003c3c3ce220 */ /* 0x002fe20000400000 */
[----:B------:R-:W-:Y:S01]  /*57e0*/  FSETP.GEU.AND P6, PT, R68, -126, PT ;  /* 0xc2fc00004400780b */ /* 0x000fe20003fce000 */
[C---:B------:R-:W-:Y:S01]  /*57f0*/  FMUL R29, R32.reuse, UR18 ;  /* 0x00000012201d7c20 */ /* 0x040fe20008400000 */
[----:B------:R-:W-:Y:S01]  /*5800*/  FSETP.GEU.AND P2, PT, R81, -126, PT ;  /* 0xc2fc00005100780b */ /* 0x000fe20003f4e000 */
[----:B------:R-:W-:Y:S01]  /*5810*/  FADD R115, -R32, R9 ;  /* 0x0000000920737221 */ /* 0x000fe20000000100 */
[----:B------:R-:W-:Y:S01]  /*5820*/  FADD R9, R24, R53 ;  /* 0x0000003518097221 */ /* 0x000fe20000000000 */
[--C-:B------:R-:W-:Y:S01]  /*5830*/  FFMA R25, R26, UR18, -R29.reuse ;  /* 0x000000121a197c23 */ /* 0x100fe2000800081d */
[----:B------:R-:W1:Y:S01]  /*5840*/  MUFU.EX2 R77, R77 ;  /* 0x0000004d004d7308 */ /* 0x000e620000000800 */
[----:B--2---:R-:W-:Y:S01]  /*5850*/  @!P3 FMUL R73, R73, R73 ;  /* 0x000000494949b220 */ /* 0x004fe20000400000 */
[----:B------:R-:W-:Y:S01]  /*5860*/  FSETP.GEU.AND P3, PT, R72, -126, PT ;  /* 0xc2fc00004800780b */ /* 0x000fe20003f6e000 */
[--C-:B------:R-:W-:Y:S01]  /*5870*/  FFMA R27, R27, UR18, -R29.reuse ;  /* 0x000000121b1b7c23 */ /* 0x100fe2000800081d */
[--C-:B------:R-:W-:Y:S01]  /*5880*/  FFMA R30, R30, UR18, -R29.reuse ;  /* 0x000000121e1e7c23 */ /* 0x100fe2000800081d */
[--C-:B------:R-:W-:Y:S01]  /*5890*/  FFMA R34, R34, UR18, -R29.reuse ;  /* 0x0000001222227c23 */ /* 0x100fe2000800081d */
[--C-:B------:R-:W-:Y:S01]  /*58a0*/  FFMA R31, R31, UR18, -R29.reuse ;  /* 0x000000121f1f7c23 */ /* 0x100fe2000800081d */
[----:B------:R-:W-:Y:S01]  /*58b0*/  @!P6 FMUL R68, R68, 0.5 ;  /* 0x3f0000004444e820 */ /* 0x000fe20000400000 */
[--C-:B------:R-:W-:Y:S01]  /*58c0*/  FFMA R38, R38, UR18, -R29.reuse ;  /* 0x0000001226267c23 */ /* 0x100fe2000800081d */
[----:B---3--:R-:W-:Y:S01]  /*58d0*/  @!P4 FMUL R64, R64, R64 ;  /* 0x000000404040c220 */ /* 0x008fe20000400000 */
[----:B------:R-:W-:Y:S01]  /*58e0*/  FSETP.GEU.AND P4, PT, R25, -126, PT ;  /* 0xc2fc00001900780b */ /* 0x000fe20003f8e000 */
[----:B------:R-:W-:Y:S01]  /*58f0*/  @!P2 FMUL R81, R81, 0.5 ;  /* 0x3f0000005151a820 */ /* 0x000fe20000400000 */
[--C-:B------:R-:W-:Y:S01]  /*5900*/  FFMA R26, R35, UR18, -R29.reuse ;  /* 0x00000012231a7c23 */ /* 0x100fe2000800081d */
[----:B------:R-:W2:Y:S01]  /*5910*/  MUFU.EX2 R68, R68 ;  /* 0x0000004400447308 */ /* 0x000ea20000000800 */
[--C-:B------:R-:W-:Y:S01]  /*5920*/  FFMA R113, R78, UR18, -R29.reuse ;  /* 0x000000124e717c23 */ /* 0x100fe2000800081d */
[----:B------:R-:W-:Y:S01]  /*5930*/  @!P3 FMUL R72, R72, 0.5 ;  /* 0x3f0000004848b820 */ /* 0x000fe20000400000 */
[--C-:B------:R-:W-:Y:S01]  /*5940*/  FFMA R82, R82, UR18, -R29.reuse ;  /* 0x0000001252527c23 */ /* 0x100fe2000800081d */
[----:B-1----:R-:W-:Y:S01]  /*5950*/  @!P5 FMUL R77, R77, R77 ;  /* 0x0000004d4d4dd220 */ /* 0x002fe20000400000 */
[----:B------:R-:W-:Y:S01]  /*5960*/  FSETP.GEU.AND P5, PT, R27, -126, PT ;  /* 0xc2fc00001b00780b */ /* 0x000fe20003fae000 */
[--C-:B------:R-:W-:Y:S01]  /*5970*/  FFMA R114, R83, UR18, -R29.reuse ;  /* 0x0000001253727c23 */ /* 0x100fe2000800081d */
[--C-:B------:R-:W-:Y:S01]  /*5980*/  FFMA R79, R79, UR18, -R29.reuse ;  /* 0x000000124f4f7c23 */ /* 0x100fe2000800081d */
[----:B------:R-:W1:Y:S01]  /*5990*/  MUFU.EX2 R72, R72 ;  /* 0x0000004800487308 */ /* 0x000e620000000800 */
[--C-:B------:R-:W-:Y:S01]  /*59a0*/  FFMA R86, R86, UR18, -R29.reuse ;  /* 0x0000001256567c23 */ /* 0x100fe2000800081d */
[----:B------:R-:W-:Y:S01]  /*59b0*/  @!P4 FMUL R25, R25, 0.5 ;  /* 0x3f0000001919c820 */ /* 0x000fe20000400000 */
[----:B------:R-:W-:Y:S01]  /*59c0*/  FFMA R87, R87, UR18, -R29 ;  /* 0x0000001257577c23 */ /* 0x000fe2000800081d */
[----:B------:R-:W-:Y:S01]  /*59d0*/  FADD R32, R36, R77 ;  /* 0x0000004d24207221 */ /* 0x000fe20000000000 */
[----:B------:R-:W-:Y:S01]  /*59e0*/  FMUL R115, R115, UR18 ;  /* 0x0000001273737c20 */ /* 0x000fe20008400000 */
[----:B------:R-:W-:-:S02]  /*59f0*/  F2FP.F16.F32.PACK_AB R36, R45, R36 ;  /* 0x000000242d24723e */ /* 0x000fc400000000ff */
[----:B------:R-:W3:Y:S01]  /*5a00*/  MUFU.EX2 R81, R81 ;  /* 0x0000005100517308 */ /* 0x000ee20000000800 */
[----:B--2---:R-:W-:Y:S01]  /*5a10*/  @!P6 FMUL R68, R68, R68 ;  /* 0x000000444444e220 */ /* 0x004fe20000400000 */
[----:B------:R-:W-:Y:S01]  /*5a20*/  FSETP.GEU.AND P6, PT, R30, -126, PT ;  /* 0xc2fc00001e00780b */ /* 0x000fe20003fce000 */
[----:B------:R-:W-:Y:S01]  /*5a30*/  @!P5 FMUL R27, R27, 0.5 ;  /* 0x3f0000001b1bd820 */ /* 0x000fe20000400000 */
[----:B------:R-:W-:Y:S01]  /*5a40*/  FADD R32, R11, R32 ;  /* 0x000000200b207221 */ /* 0x000fe20000000000 */
[----:B------:R-:W-:Y:S01]  /*5a50*/  FADD R11, R10, R65 ;  /* 0x000000410a0b7221 */ /* 0x000fe20000000000 */
[----:B------:R-:W-:Y:S02]  /*5a60*/  F2FP.F16.F32.PACK_AB R24, R13, R24 ;  /* 0x000000180d18723e */ /* 0x000fe400000000ff */
[----:B------:R2:W4:Y:S01]  /*5a70*/  MUFU.EX2 R76, R27 ;  /* 0x0000001b004c7308 */ /* 0x0005220000000800 */
[----:B-1----:R-:W-:Y:S01]  /*5a80*/  @!P3 FMUL R72, R72, R72 ;  /* 0x000000484848b220 */ /* 0x002fe20000400000 */
[----:B------:R-:W-:-:S05]  /*5a90*/  FSETP.GEU.AND P3, PT, R34, -126, PT ;  /* 0xc2fc00002200780b */ /* 0x000fca0003f6e000 */
[----:B------:R-:W-:Y:S01]  /*5aa0*/  @!P6 FMUL R30, R30, 0.5 ;  /* 0x3f0000001e1ee820 */ /* 0x000fe20000400000 */
[----:B------:R-:W1:Y:S01]  /*5ab0*/  MUFU.EX2 R25, R25 ;  /* 0x0000001900197308 */ /* 0x000e620000000800 */
[----:B---3--:R-:W-:Y:S01]  /*5ac0*/  @!P2 FMUL R81, R81, R81 ;  /* 0x000000515151a220 */ /* 0x008fe20000400000 */
[----:B------:R-:W-:Y:S01]  /*5ad0*/  FSETP.GEU.AND P2, PT, R31, -126, PT ;  /* 0xc2fc00001f00780b */ /* 0x000fe20003f4e000 */
[----:B--2---:R-:W-:-:S04]  /*5ae0*/  FFMA R27, R39, UR18, -R29 ;  /* 0x00000012271b7c23 */ /* 0x004fc8000800081d */
[----:B------:R-:W-:Y:S01]  /*5af0*/  @!P3 FMUL R34, R34, 0.5 ;  /* 0x3f0000002222b820 */ /* 0x000fe20000400000 */
[----:B------:R2:W3:Y:S01]  /*5b00*/  MUFU.EX2 R80, R30 ;  /* 0x0000001e00507308 */ /* 0x0004e20000000800 */
[----:B----4-:R-:W-:Y:S01]  /*5b10*/  @!P5 FMUL R76, R76, R76 ;  /* 0x0000004c4c4cd220 */ /* 0x010fe20000400000 */
[----:B------:R-:W-:-:S05]  /*5b20*/  FSETP.GEU.AND P5, PT, R38, -126, PT ;  /* 0xc2fc00002600780b */ /* 0x000fca0003fae000 */
[----:B------:R-:W-:Y:S01]  /*5b30*/  @!P2 FMUL R31, R31, 0.5 ;  /* 0x3f0000001f1fa820 */ /* 0x000fe20000400000 */
[----:B------:R4:W5:Y:S01]  /*5b40*/  MUFU.EX2 R84, R34 ;  /* 0x0000002200547308 */ /* 0x0009620000000800 */
[----:B-1----:R-:W-:Y:S01]  /*5b50*/  @!P4 FMUL R25, R25, R25 ;  /* 0x000000191919c220 */ /* 0x002fe20000400000 */
[----:B------:R-:W-:Y:S01]  /*5b60*/  FSETP.GEU.AND P4, PT, R26, -126, PT ;  /* 0xc2fc00001a00780b */ /* 0x000fe20003f8e000 */
[----:B--2---:R-:W-:-:S04]  /*5b70*/  FFMA R30, R42, UR18, -R29 ;  /* 0x000000122a1e7c23 */ /* 0x004fc8000800081d */
[----:B------:R-:W-:Y:S01]  /*5b80*/  @!P5 FMUL R38, R38, 0.5 ;  /* 0x3f0000002626d820 */ /* 0x000fe20000400000 */
[----:B------:R1:W2:Y:S01]  /*5b90*/  MUFU.EX2 R35, R31 ;  /* 0x0000001f00237308 */ /* 0x0002a20000000800 */
[----:B---3--:R-:W-:Y:S01]  /*5ba0*/  @!P6 FMUL R80, R80, R80 ;  /* 0x000000505050e220 */ /* 0x008fe20000400000 */
[----:B------:R-:W-:Y:S01]  /*5bb0*/  FSETP.GEU.AND P6, PT, R27, -126, PT ;  /* 0xc2fc00001b00780b */ /* 0x000fe20003fce000 */
[----:B----4-:R-:W-:-:S04]  /*5bc0*/  FFMA R34, R47, UR18, -R29 ;  /* 0x000000122f227c23 */ /* 0x010fc8000800081d */
[----:B------:R-:W-:Y:S01]  /*5bd0*/  @!P4 FMUL R26, R26, 0.5 ;  /* 0x3f0000001a1ac820 */ /* 0x000fe20000400000 */
[----:B------:R3:W4:Y:S01]  /*5be0*/  MUFU.EX2 R42, R38 ;  /* 0x00000026002a7308 */ /* 0x0007220000000800 */
[----:B-1----:R-:W-:Y:S01]  /*5bf0*/  FFMA R31, R43, UR18, -R29 ;  /* 0x000000122b1f7c23 */ /* 0x002fe2000800081d */
[----:B-----5:R-:W-:-:S04]  /*5c00*/  @!P3 FMUL R84, R84, R84 ;  /* 0x000000545454b220 */ /* 0x020fc80000400000 */
[----:B------:R-:W-:Y:S01]  /*5c10*/  FSETP.GEU.AND P3, PT, R31, -126, PT ;  /* 0xc2fc00001f00780b */ /* 0x000fe20003f6e000 */
[----:B------:R-:W-:Y:S01]  /*5c20*/  @!P6 FMUL R27, R27, 0.5 ;  /* 0x3f0000001b1be820 */ /* 0x000fe20000400000 */
[----:B------:R1:W5:Y:S01]  /*5c30*/  MUFU.EX2 R39, R26 ;  /* 0x0000001a00277308 */ /* 0x0003620000000800 */
[----:B--2---:R-:W-:Y:S01]  /*5c40*/  @!P2 FMUL R35, R35, R35 ;  /* 0x000000232323a220 */ /* 0x004fe20000400000 */
[----:B------:R-:W-:Y:S01]  /*5c50*/  FSETP.GEU.AND P2, PT, R30, -126, PT ;  /* 0xc2fc00001e00780b */ /* 0x000fe20003f4e000 */
[----:B---3--:R-:W-:-:S05]  /*5c60*/  FFMA R38, R71, UR18, -R29 ;  /* 0x0000001247267c23 */ /* 0x008fca000800081d */
[----:B------:R2:W3:Y:S01]  /*5c70*/  MUFU.EX2 R43, R27 ;  /* 0x0000001b002b7308 */ /* 0x0004e20000000800 */
[----:B-1----:R-:W-:Y:S01]  /*5c80*/  FFMA R26, R46, UR18, -R29 ;  /* 0x000000122e1a7c23 */ /* 0x002fe2000800081d */
[----:B----4-:R-:W-:Y:S01]  /*5c90*/  @!P5 FMUL R42, R42, R42 ;  /* 0x0000002a2a2ad220 */ /* 0x010fe20000400000 */
[----:B------:R-:W-:Y:S01]  /*5ca0*/  @!P3 FMUL R31, R31, 0.5 ;  /* 0x3f0000001f1fb820 */ /* 0x000fe20000400000 */
[----:B------:R-:W-:-:S03]  /*5cb0*/  FSETP.GEU.AND P5, PT, R34, -126, PT ;  /* 0xc2fc00002200780b */ /* 0x000fc60003fae000 */
[----:B------:R-:W-:Y:S01]  /*5cc0*/  @!P2 FMUL R30, R30, 0.5 ;  /* 0x3f0000001e1ea820 */ /* 0x000fe20000400000 */
[----:B------:R1:W4:Y:S01]  /*5cd0*/  MUFU.EX2 R47, R31 ;  /* 0x0000001f002f7308 */ /* 0x0003220000000800 */
[----:B--2---:R-:W-:Y:S01]  /*5ce0*/  FFMA R27, R50, UR18, -R29 ;  /* 0x00000012321b7c23 */ /* 0x004fe2000800081d */
[----:B-----5:R-:W-:Y:S01]  /*5cf0*/  @!P4 FMUL R39, R39, R39 ;  /* 0x000000272727c220 */ /* 0x020fe20000400000 */
[----:B------:R-:W-:-:S05]  /*5d00*/  FSETP.GEU.AND P4, PT, R26, -126, PT ;  /* 0xc2fc00001a00780b */ /* 0x000fca0003f8e000 */
[----:B------:R2:W5:Y:S01]  /*5d10*/  MUFU.EX2 R46, R30 ;  /* 0x0000001e002e7308 */ /* 0x0005620000000800 */
[----:B---3--:R-:W-:Y:S01]  /*5d20*/  @!P6 FMUL R43, R43, R43 ;  /* 0x0000002b2b2be220 */ /* 0x008fe20000400000 */
[----:B------:R-:W-:Y:S01]  /*5d30*/  FSETP.GEU.AND P6, PT, R27, -126, PT ;  /* 0xc2fc00001b00780b */ /* 0x000fe20003fce000 */
[----:B-1----:R-:W-:Y:S01]  /*5d40*/  FFMA R31, R54, UR18, -R29 ;  /* 0x00000012361f7c23 */ /* 0x002fe2000800081d */
[----:B------:R-:W-:-:S04]  /*5d50*/  @!P5 FMUL R34, R34, 0.5 ;  /* 0x3f0000002222d820 */ /* 0x000fc80000400000 */
[----:B------:R-:W-:Y:S01]  /*5d60*/  @!P4 FMUL R26, R26, 0.5 ;  /* 0x3f0000001a1ac820 */ /* 0x000fe20000400000 */
[----:B----4-:R-:W-:Y:S01]  /*5d70*/  @!P3 FMUL R47, R47, R47 ;  /* 0x0000002f2f2fb220 */ /* 0x010fe20000400000 */
[----:B--2---:R-:W-:Y:S01]  /*5d80*/  FFMA R30, R51, UR18, -R29 ;  /* 0x00000012331e7c23 */ /* 0x004fe2000800081d */
[----:B------:R-:W-:Y:S01]  /*5d90*/  FSETP.GEU.AND P3, PT, R31, -126, PT ;  /* 0xc2fc00001f00780b */ /* 0x000fe20003f6e000 */
[----:B------:R1:W2:Y:S03]  /*5da0*/  MUFU.EX2 R51, R34 ;  /* 0x0000002200337308 */ /* 0x0002a60000000800 */
[----:B------:R-:W-:Y:S01]  /*5db0*/  @!P6 FMUL R27, R27, 0.5 ;  /* 0x3f0000001b1be820 */ /* 0x000fe20000400000 */
[----:B-----5:R-:W-:Y:S01]  /*5dc0*/  @!P2 FMUL R46, R46, R46 ;  /* 0x0000002e2e2ea220 */ /* 0x020fe20000400000 */
[----:B------:R-:W-:-:S03]  /*5dd0*/  FSETP.GEU.AND P2, PT, R30, -126, PT ;  /* 0xc2fc00001e00780b */ /* 0x000fc60003f4e000 */
[----:B------:R3:W4:Y:S01]  /*5de0*/  MUFU.EX2 R50, R26 ;  /* 0x0000001a00327308 */ /* 0x0007220000000800 */
[----:B-1----:R-:W-:-:S03]  /*5df0*/  FFMA R34, R58, UR18, -R29 ;  /* 0x000000123a227c23 */ /* 0x002fc6000800081d */
[----:B------:R-:W-:-:S04]  /*5e00*/  @!P3 FMUL R31, R31, 0.5 ;  /* 0x3f0000001f1fb820 */ /* 0x000fc80000400000 */
[----:B------:R1:W5:Y:S01]  /*5e10*/  MUFU.EX2 R54, R27 ;  /* 0x0000001b00367308 */ /* 0x0003620000000800 */
[----:B---3--:R-:W-:Y:S01]  /*5e20*/  FFMA R26, R55, UR18, -R29 ;  /* 0x00000012371a7c23 */ /* 0x008fe2000800081d */
[----:B--2---:R-:W-:Y:S01]  /*5e30*/  @!P5 FMUL R51, R51, R51 ;  /* 0x000000333333d220 */ /* 0x004fe20000400000 */
[----:B------:R-:W-:Y:S01]  /*5e40*/  FSETP.GEU.AND P5, PT, R34, -126, PT ;  /* 0xc2fc00002200780b */ /* 0x000fe20003fae000 */
[----:B------:R-:W-:-:S04]  /*5e50*/  @!P2 FMUL R30, R30, 0.5 ;  /* 0x3f0000001e1ea820 */ /* 0x000fc80000400000 */
[----:B------:R2:W3:Y:S01]  /*5e60*/  MUFU.EX2 R58, R31 ;  /* 0x0000001f003a7308 */ /* 0x0004e20000000800 */
[----:B-1----:R-:W-:Y:S01]  /*5e70*/  FFMA R27, R59, UR18, -R29 ;  /* 0x000000123b1b7c23 */ /* 0x002fe2000800081d */
[----:B----4-:R-:W-:Y:S01]  /*5e80*/  @!P4 FMUL R50, R50, R50 ;  /* 0x000000323232c220 */ /* 0x010fe20000400000 */
[----:B------:R-:W-:-:S05]  /*5e90*/  FSETP.GEU.AND P4, PT, R26, -126, PT ;  /* 0xc2fc00001a00780b */ /* 0x000fca0003f8e000 */
[----:B------:R1:W4:Y:S01]  /*5ea0*/  MUFU.EX2 R55, R30 ;  /* 0x0000001e00377308 */ /* 0x0003220000000800 */
[----:B-----5:R-:W-:Y:S01]  /*5eb0*/  @!P6 FMUL R54, R54, R54 ;  /* 0x000000363636e220 */ /* 0x020fe20000400000 */
[----:B------:R-:W-:Y:S01]  /*5ec0*/  FSETP.GEU.AND P6, PT, R27, -126, PT ;  /* 0xc2fc00001b00780b */ /* 0x000fe20003fce000 */
[----:B--2---:R-:W-:Y:S01]  /*5ed0*/  FFMA R31, R63, UR18, -R29 ;  /* 0x000000123f1f7c23 */ /* 0x004fe2000800081d */
[----:B------:R-:W-:-:S04]  /*5ee0*/  @!P5 FMUL R34, R34, 0.5 ;  /* 0x3f0000002222d820 */ /* 0x000fc80000400000 */
[----:B------:R-:W-:Y:S01]  /*5ef0*/  @!P4 FMUL R26, R26, 0.5 ;  /* 0x3f0000001a1ac820 */ /* 0x000fe20000400000 */
[----:B---3--:R-:W-:Y:S01]  /*5f00*/  @!P3 FMUL R58, R58, R58 ;  /* 0x0000003a3a3ab220 */ /* 0x008fe20000400000 */
[----:B-1----:R-:W-:Y:S01]  /*5f10*/  FFMA R30, R62, UR18, -R29 ;  /* 0x000000123e1e7c23 */ /* 0x002fe2000800081d */
[----:B------:R-:W-:Y:S01]  /*5f20*/  FSETP.GEU.AND P3, PT, R31, -126, PT ;  /* 0xc2fc00001f00780b */ /* 0x000fe20003f6e000 */
[----:B------:R1:W2:Y:S03]  /*5f30*/  MUFU.EX2 R62, R34 ;  /* 0x00000022003e7308 */ /* 0x0002a60000000800 */
[----:B------:R-:W-:Y:S01]  /*5f40*/  @!P6 FMUL R27, R27, 0.5 ;  /* 0x3f0000001b1be820 */ /* 0x000fe20000400000 */
[----:B----4-:R-:W-:Y:S01]  /*5f50*/  @!P2 FMUL R55, R55, R55 ;  /* 0x000000373737a220 */ /* 0x010fe20000400000 */
        /* <DEDUP_REMOVED lines=16> */
[----:B------:R-:W-:Y:S01]  /*6060*/  @!P5 FMUL R34, R34, 0.5 ;  /* 0x3f0000002222d820 */ /* 0x000fe20000400000 */
[----:B--2---:R-:W-:-:S04]  /*6070*/  FFMA R31, R75, UR18, -R29 ;  /* 0x000000124b1f7c23 */ /* 0x004fc8000800081d */
[----:B------:R-:W-:Y:S01]  /*6080*/  @!P4 FMUL R26, R26, 0.5 ;  /* 0x3f0000001a1ac820 */ /* 0x000fe20000400000 */
[----:B-1----:R-:W-:Y:S01]  /*6090*/  FFMA R30, R74, UR18, -R29 ;  /* 0x000000124a1e7c23 */ /* 0x002fe2000800081d */
[----:B---3--:R-:W-:Y:S01]  /*60a0*/  @!P3 FMUL R66, R66, R66 ;  /* 0x000000424242b220 */ /* 0x008fe20000400000 */
[----:B------:R-:W1:Y:S03]  /*60b0*/  MUFU.EX2 R70, R34 ;  /* 0x0000002200467308 */ /* 0x000e660000000800 */
[----:B------:R-:W-:Y:S01]  /*60c0*/  FSETP.GEU.AND P3, PT, R30, -126, PT ;  /* 0xc2fc00001e00780b */ /* 0x000fe20003f6e000 */
[----:B------:R-:W-:Y:S01]  /*60d0*/  @!P6 FMUL R27, R27, 0.5 ;  /* 0x3f0000001b1be820 */ /* 0x000fe20000400000 */
[----:B----4-:R-:W-:Y:S01]  /*60e0*/  @!P2 FMUL R85, R85, R85 ;  /* 0x000000555555a220 */ /* 0x010fe20000400000 */
[----:B------:R-:W-:Y:S02]  /*60f0*/  FSETP.GEU.AND P2, PT, R38, -126, PT ;  /* 0xc2fc00002600780b */ /* 0x000fe40003f4e000 */
[----:B------:R2:W3:Y:S08]  /*6100*/  MUFU.EX2 R67, R26 ;  /* 0x0000001a00437308 */ /* 0x0004f00000000800 */
[----:B------:R4:W5:Y:S01]  /*6110*/  MUFU.EX2 R71, R27 ;  /* 0x0000001b00477308 */ /* 0x0009620000000800 */
[----:B------:R-:W-:Y:S01]  /*6120*/  @!P3 FMUL R30, R30, 0.5 ;  /* 0x3f0000001e1eb820 */ /* 0x000fe20000400000 */
[----:B-1----:R-:W-:Y:S01]  /*6130*/  @!P5 FMUL R70, R70, R70 ;  /* 0x000000464646d220 */ /* 0x002fe20000400000 */
[----:B------:R-:W-:Y:S01]  /*6140*/  FSETP.GEU.AND P5, PT, R113, -126, PT ;  /* 0xc2fc00007100780b */ /* 0x000fe20003fae000 */
[----:B------:R-:W-:Y:S01]  /*6150*/  @!P2 FMUL R38, R38, 0.5 ;  /* 0x3f0000002626a820 */ /* 0x000fe20000400000 */
[----:B--2---:R-:W-:-:S03]  /*6160*/  FADD R26, R12, R69 ;  /* 0x000000450c1a7221 */ /* 0x004fc60000000000 */
[----:B------:R1:W2:Y:S01]  /*6170*/  MUFU.EX2 R75, R30 ;  /* 0x0000001e004b7308 */ /* 0x0002a20000000800 */
[----:B---3--:R-:W-:Y:S01]  /*6180*/  @!P4 FMUL R67, R67, R67 ;  /* 0x000000434343c220 */ /* 0x008fe20000400000 */
[----:B------:R-:W-:Y:S01]  /*6190*/  FSETP.GEU.AND P4, PT, R31, -126, PT ;  /* 0xc2fc00001f00780b */ /* 0x000fe20003f8e000 */
[----:B------:R-:W-:Y:S01]  /*61a0*/  FADD R29, R9, R26 ;  /* 0x0000001a091d7221 */ /* 0x000fe20000000000 */
[----:B------:R-:W-:Y:S01]  /*61b0*/  FADD R9, R13, R44 ;  /* 0x0000002c0d097221 */ /* 0x000fe20000000000 */
[----:B------:R-:W-:Y:S01]  /*61c0*/  FADD R26, R21, R52 ;  /* 0x00000034151a7221 */ /* 0x000fe20000000000 */
[----:B----4-:R-:W-:Y:S01]  /*61d0*/  FADD R27, R45, R68 ;  /* 0x000000442d1b7221 */ /* 0x010fe20000000000 */
[----:B------:R-:W-:Y:S01]  /*61e0*/  FADD R117, R84, R67 ;  /* 0x0000004354757221 */ /* 0x000fe20000000000 */
[----:B------:R-:W-:Y:S01]  /*61f0*/  @!P5 FMUL R113, R113, 0.5 ;  /* 0x3f0000007171d820 */ /* 0x000fe20000400000 */
[----:B-----5:R-:W-:Y:S01]  /*6200*/  @!P6 FMUL R71, R71, R71 ;  /* 0x000000474747e220 */ /* 0x020fe20000400000 */
[----:B------:R-:W-:Y:S01]  /*6210*/  FSETP.GEU.AND P6, PT, R82, -126, PT ;  /* 0xc2fc00005200780b */ /* 0x000fe20003fce000 */
[----:B------:R-:W3:Y:S01]  /*6220*/  MUFU.EX2 R74, R38 ;  /* 0x00000026004a7308 */ /* 0x000ee20000000800 */
[----:B-1----:R-:W-:Y:S01]  /*6230*/  FADD R30, R37, R60 ;  /* 0x0000003c251e7221 */ /* 0x002fe20000000000 */
[----:B------:R-:W-:Y:S01]  /*6240*/  FADD R34, R26, R27 ;  /* 0x0000001b1a227221 */ /* 0x000fe20000000000 */
[----:B------:R-:W-:Y:S01]  /*6250*/  FADD R26, R20, R73 ;  /* 0x00000049141a7221 */ /* 0x000fe20000000000 */
[----:B------:R-:W-:Y:S01]  /*6260*/  @!P4 FMUL R31, R31, 0.5 ;  /* 0x3f0000001f1fc820 */ /* 0x000fe20000400000 */
[----:B------:R-:W-:Y:S01]  /*6270*/  FADD R29, R29, R32 ;  /* 0x000000201d1d7221 */ /* 0x000fe20000000000 */
[----:B--2---:R-:W-:Y:S01]  /*6280*/  @!P3 FMUL R75, R75, R75 ;  /* 0x0000004b4b4bb220 */ /* 0x004fe20000400000 */
[----:B------:R-:W-:Y:S01]  /*6290*/  FSETP.GEU.AND P3, PT, R114, -126, PT ;  /* 0xc2fc00007200780b */ /* 0x000fe20003f6e000 */
[----:B------:R1:W2:Y:S01]  /*62a0*/  MUFU.EX2 R78, R31 ;  /* 0x0000001f004e7308 */ /* 0x0002a20000000800 */
[----:B------:R-:W-:Y:S01]  /*62b0*/  F2FP.F16.F32.PACK_AB R32, R37, R12 ;  /* 0x0000000c2520723e */ /* 0x000fe200000000ff */
[----:B------:R-:W-:Y:S01]  /*62c0*/  FADD R119, R46, R75 ;  /* 0x0000004b2e777221 */ /* 0x000fe20000000000 */
[----:B------:R-:W-:Y:S01]  /*62d0*/  F2FP.F16.F32.PACK_AB R44, R44, R53 ;  /* 0x000000352c2c723e */ /* 0x000fe200000000ff */
[----:B------:R-:W-:Y:S01]  /*62e0*/  @!P6 FMUL R82, R82, 0.5 ;  /* 0x3f0000005252e820 */ /* 0x000fe20000400000 */
[----:B------:R-:W-:-:S02]  /*62f0*/  F2FP.F16.F32.PACK_AB R37, R55, R54 ;  /* 0x000000363725723e */ /* 0x000fc400000000ff */
[----:B------:R-:W-:Y:S01]  /*6300*/  F2FP.F16.F32.PACK_AB R45, R63, R62 ;  /* 0x0000003e3f2d723e */ /* 0x000fe200000000ff */
[----:B------:R-:W4:Y:S01]  /*6310*/  MUFU.EX2 R113, R113 ;  /* 0x0000007100717308 */ /* 0x000f220000000800 */
[----:B-1----:R-:W-:Y:S01]  /*6320*/  FADD R31, R9, R30 ;  /* 0x0000001e091f7221 */ /* 0x002fe20000000000 */
[----:B------:R-:W-:Y:S01]  /*6330*/  FADD R30, R40, R81 ;  /* 0x00000051281e7221 */ /* 0x000fe20000000000 */
[----:B---3--:R-:W-:Y:S01]  /*6340*/  @!P2 FMUL R74, R74, R74 ;  /* 0x0000004a4a4aa220 */ /* 0x008fe20000400000 */
[----:B------:R-:W-:Y:S01]  /*6350*/  @!P3 FMUL R114, R114, 0.5 ;  /* 0x3f0000007272b820 */ /* 0x000fe20000400000 */
[----:B------:R-:W-:Y:S01]  /*6360*/  FADD R9, R8, R57 ;  /* 0x0000003908097221 */ /* 0x000fe20000000000 */
[----:B------:R-:W-:Y:S01]  /*6370*/  FADD R38, R11, R30 ;  /* 0x0000001e0b267221 */ /* 0x000fe20000000000 */
[----:B------:R-:W-:Y:S01]  /*6380*/  FADD R11, R33, R56 ;  /* 0x00000038210b7221 */ /* 0x000fe20000000000 */
[----:B------:R-:W1:Y:S01]  /*6390*/  MUFU.EX2 R83, R82 ;  /* 0x0000005200537308 */ /* 0x000e620000000800 */
[----:B--2---:R-:W-:Y:S01]  /*63a0*/  @!P4 FMUL R78, R78, R78 ;  /* 0x0000004e4e4ec220 */ /* 0x004fe20000400000 */
[----:B------:R-:W-:Y:S01]  /*63b0*/  FSETP.GEU.AND P4, PT, R79, -126, PT ;  /* 0xc2fc00004f00780b */ /* 0x000fe20003f8e000 */
[----:B------:R-:W-:Y:S01]  /*63c0*/  FADD R30, R49, R72 ;  /* 0x00000048311e7221 */ /* 0x000fe20000000000 */
[----:B------:R-:W-:Y:S01]  /*63d0*/  FSETP.GEU.AND P2, PT, R115, -126, PT ;  /* 0xc2fc00007300780b */ /* 0x000fe20003f4e000 */
[----:B------:R-:W-:Y:S01]  /*63e0*/  FADD R27, R9, R26 ;  /* 0x0000001a091b7221 */ /* 0x000fe20000000000 */
[----:B------:R-:W-:Y:S01]  /*63f0*/  FADD R9, R15, R48 ;  /* 0x000000300f097221 */ /* 0x000fe20000000000 */
[----:B------:R-:W-:Y:S01]  /*6400*/  FADD R30, R11, R30 ;  /* 0x0000001e0b1e7221 */ /* 0x000fe20000000000 */
[----:B------:R-:W2:Y:S01]  /*6410*/  MUFU.EX2 R114, R114 ;  /* 0x0000007200727308 */ /* 0x000ea20000000800 */
[----:B----4-:R-:W-:Y:S01]  /*6420*/  @!P5 FMUL R113, R113, R113 ;  /* 0x000000717171d220 */ /* 0x010fe20000400000 */
[----:B------:R-:W-:Y:S01]  /*6430*/  FSETP.GEU.AND P5, PT, R86, -126, PT ;  /* 0xc2fc00005600780b */ /* 0x000fe20003fae000 */
[----:B------:R-:W-:Y:S01]  /*6440*/  FADD R26, R41, R64 ;  /* 0x00000040291a7221 */ /* 0x000fe20000000000 */
[----:B------:R-:W-:Y:S01]  /*6450*/  FADD R118, R47, R78 ;  /* 0x0000004e2f767221 */ /* 0x000fe20000000000 */
[----:B------:R-:W-:Y:S01]  /*6460*/  FADD R31, R31, R34 ;  /* 0x000000221f1f7221 */ /* 0x000fe20000000000 */
[----:B------:R-:W-:Y:S01]  /*6470*/  FADD R38, R27, R38 ;  /* 0x000000261b267221 */ /* 0x000fe20000000000 */
[----:B------:R-:W-:Y:S01]  /*6480*/  @!P4 FMUL R79, R79, 0.5 ;  /* 0x3f0000004f4fc820 */ /* 0x000fe20000400000 */
[----:B------:R-:W-:Y:S01]  /*6490*/  FADD R9, R9, R26 ;  /* 0x0000001a09097221 */ /* 0x000fe20000000000 */
[----:B-1----:R-:W-:Y:S01]  /*64a0*/  @!P6 FMUL R83, R83, R83 ;  /* 0x000000535353e220 */ /* 0x002fe20000400000 */
[----:B------:R-:W-:Y:S01]  /*64b0*/  FSETP.GEU.AND P6, PT, R87, -126, PT ;  /* 0xc2fc00005700780b */ /* 0x000fe20003fce000 */
[----:B------:R1:W3:Y:S01]  /*64c0*/  MUFU.EX2 R82, R79 ;  /* 0x0000004f00527308 */ /* 0x0002e20000000800 */
[----:B------:R-:W-:Y:S01]  /*64d0*/  FADD R26, R25, R62 ;  /* 0x0000003e191a7221 */ /* 0x000fe20000000000 */
[----:B------:R-:W-:Y:S01]  /*64e0*/  FADD R120, R54, R83 ;  /* 0x0000005336787221 */ /* 0x000fe20000000000 */
[----:B------:R-:W-:Y:S01]  /*64f0*/  @!P2 FMUL R115, R115, 0.5 ;  /* 0x3f0000007373a820 */ /* 0x000fe20000400000 */
[----:B------:R-:W-:Y:S01]  /*6500*/  @!P5 FMUL R86, R86, 0.5 ;  /* 0x3f0000005656d820 */ /* 0x000fe20000400000 */
[----:B------:R-:W-:Y:S01]  /*6510*/  FADD R119, R26, R119 ;  /* 0x000000771a777221 */ /* 0x000fe20000000000 */
[----:B--2---:R-:W-:Y:S01]  /*6520*/  @!P3 FMUL R114, R114, R114 ;  /* 0x000000727272b220 */ /* 0x004fe20000400000 */
[----:B------:R-:W-:Y:S01]  /*6530*/  FSETP.GEU.AND P3, PT, R14, -126, PT ;  /* 0xc2fc00000e00780b */ /* 0x000fe20003f6e000 */
[----:B------:R2:W4:Y:S01]  /*6540*/  MUFU.EX2 R11, R86 ;  /* 0x00000056000b7308 */ /* 0x0005220000000800 */
[----:B-1----:R-:W-:Y:S01]  /*6550*/  FADD R79, R76, R63 ;  /* 0x0000003f4c4f7221 */ /* 0x002fe20000000000 */
[----:B------:R-:W-:Y:S01]  /*6560*/  FADD R122, R117, R120 ;  /* 0x00000078757a7221 */ /* 0x000fe20000000000 */
[----:B------:R-:W-:Y:S01]  /*6570*/  FADD R26, R80, R85 ;  /* 0x00000055501a7221 */ /* 0x000fe20000000000 */
[----:B------:R-:W-:Y:S01]  /*6580*/  @!P6 FMUL R87, R87, 0.5 ;  /* 0x3f0000005757e820 */ /* 0x000fe20000400000 */
[----:B------:R-:W-:Y:S01]  /*6590*/  FADD R120, R79, R118 ;  /* 0x000000764f787221 */ /* 0x000fe20000000000 */
[----:B------:R-:W-:Y:S01]  /*65a0*/  FADD R79, R39, R70 ;  /* 0x00000046274f7221 */ /* 0x000fe20000000000 */
[----:B------:R-:W-:Y:S01]  /*65b0*/  FADD R117, R50, R113 ;  /* 0x0000007132757221 */ /* 0x000fe20000000000 */
[----:B------:R1:W5:Y:S01]  /*65c0*/  MUFU.EX2 R116, R87 ;  /* 0x0000005700747308 */ /* 0x0003620000000800 */
[----:B--2---:R-:W-:Y:S01]  /*65d0*/  FADD R86, R55, R114 ;  /* 0x0000007237567221 */ /* 0x004fe20000000000 */
[----:B---3--:R-:W-:Y:S01]  /*65e0*/  @!P4 FMUL R82, R82, R82 ;  /* 0x000000525252c220 */ /* 0x008fe20000400000 */
[----:B------:R-:W-:Y:S01]  /*65f0*/  FADD R121, R26, R117 ;  /* 0x000000751a797221 */ /* 0x000fe20000000000 */
[----:B------:R-:W-:Y:S01]  /*6600*/  @!P3 FMUL R14, R14, 0.5 ;  /* 0x3f0000000e0eb820 */ /* 0x000fe20000400000 */
[----:B------:R-:W-:Y:S01]  /*6610*/  FADD R123, R79, R86 ;  /* 0x000000564f7b7221 */ /* 0x000fe20000000000 */
[----:B------:R-:W-:Y:S01]  /*6620*/  FADD R79, R42, R71 ;  /* 0x000000472a4f7221 */ /* 0x000fe20000000000 */
[----:B------:R-:W-:Y:S01]  /*6630*/  FADD R26, R35, R66 ;  /* 0x00000042231a7221 */ /* 0x000fe20000000000 */
[----:B------:R-:W2:Y:S01]  /*6640*/  MUFU.EX2 R115, R115 ;  /* 0x0000007300737308 */ /* 0x000ea20000000800 */
[----:B----4-:R-:W-:Y:S01]  /*6650*/  @!P5 FMUL R11, R11, R11 ;  /* 0x0000000b0b0bd220 */ /* 0x010fe20000400000 */
[----:B-1----:R-:W-:Y:S01]  /*6660*/  FADD R87, R51, R82 ;  /* 0x0000005233577221 */ /* 0x002fe20000000000 */
[----:B------:R-:W-:Y:S01]  /*6670*/  FADD R86, R43, R74 ;  /* 0x0000004a2b567221 */ /* 0x000fe20000000000 */
[----:B------:R-:W-:Y:S01]  /*6680*/  FADD R30, R9, R30 ;  /* 0x0000001e091e7221 */ /* 0x000fe20000000000 */
[----:B------:R-:W-:Y:S01]  /*6690*/  FADD R118, R58, R11 ;  /* 0x0000000b3a767221 */ /* 0x000fe20000000000 */
[----:B------:R-:W-:Y:S01]  /*66a0*/  FADD R26, R26, R87 ;  /* 0x000000571a1a7221 */ /* 0x000fe20000000000 */
[----:B------:R-:W-:Y:S01]  /*66b0*/  FADD R119, R119, R122 ;  /* 0x0000007a77777221 */ /* 0x000fe20000000000 */
[----:B------:R-:W1:Y:S01]  /*66c0*/  MUFU.EX2 R14, R14 ;  /* 0x0000000e000e7308 */ /* 0x000e620000000800 */
[----:B-----5:R-:W-:Y:S01]  /*66d0*/  @!P6 FMUL R116, R116, R116 ;  /* 0x000000747474e220 */ /* 0x020fe20000400000 */
[----:B------:R-:W-:Y:S01]  /*66e0*/  FADD R118, R79, R118 ;  /* 0x000000764f767221 */ /* 0x000fe20000000000 */
[----:B------:R-:W-:Y:S01]  /*66f0*/  FADD R120, R120, R123 ;  /* 0x0000007b78787221 */ /* 0x000fe20000000000 */
[----:B------:R-:W-:Y:S01]  /*6700*/  FADD R30, R31, R30 ;  /* 0x0000001e1f1e7221 */ /* 0x000fe20000000000 */
[----:B------:R-:W-:Y:S01]  /*6710*/  FADD R117, R59, R116 ;  /* 0x000000743b757221 */ /* 0x000fe20000000000 */
[----:B------:R-:W-:Y:S01]  /*6720*/  FADD R118, R121, R118 ;  /* 0x0000007679767221 */ /* 0x000fe20000000000 */
[----:B------:R-:W-:Y:S01]  /*6730*/  FADD R29, R29, R38 ;  /* 0x000000261d1d7221 */ /* 0x000fe20000000000 */
[----:B------:R-:W-:Y:S01]  /*6740*/  SHF.L.U32 R9, R19, 0x1f, RZ ;  /* 0x0000001f13097819 */ /* 0x000fe200000006ff */
[----:B------:R-:W-:Y:S01]  /*6750*/  FADD R117, R86, R117 ;  /* 0x0000007556757221 */ /* 0x000fe20000000000 */
[----:B------:R-:W-:Y:S01]  /*6760*/  FADD R118, R119, R118 ;  /* 0x0000007677767221 */ /* 0x000fe20000000000 */
[----:B------:R-:W-:Y:S01]  /*6770*/  FADD R29, R29, R30 ;  /* 0x0000001e1d1d7221 */ /* 0x000fe20000000000 */
[----:B--2---:R-:W-:Y:S01]  /*6780*/  @!P2 FMUL R115, R115, R115 ;  /* 0x000000737373a220 */ /* 0x004fe20000400000 */
[----:B------:R-:W-:Y:S01]  /*6790*/  FADD R117, R26, R117 ;  /* 0x000000751a757221 */ /* 0x000fe20000000000 */
[----:B------:R2:W3:Y:S01]  /*67a0*/  SYNCS.PHASECHK.TRANS64.TRYWAIT P2, [UR6+0x14200], R9 ;  /* 0x01420009ff0075a7 */ /* 0x0004e20008040146 */
[----:B------:R-:W-:Y:S01]  /*67b0*/  F2FP.F16.F32.PACK_AB R30, R33, R10 ;  /* 0x0000000a211e723e */ /* 0x000fe200000000ff */
[-C--:B------:R-:W-:Y:S01]  /*67c0*/  FMUL R106, R106, R115.reuse ;  /* 0x000000736a6a7220 */ /* 0x080fe20000400000 */
[----:B------:R-:W-:Y:S01]  /*67d0*/  FADD R117, R120, R117 ;  /* 0x0000007578757221 */ /* 0x000fe20000000000 */
[----:B-1----:R-:W-:Y:S01]  /*67e0*/  @!P3 FMUL R14, R14, R14 ;  /* 0x0000000e0e0eb220 */ /* 0x002fe20000400000 */
[----:B------:R-:W-:Y:S01]  /*67f0*/  F2FP.F16.F32.PACK_AB R27, R35, R80 ;  /* 0x00000050231b723e */ /* 0x000fe200000000ff */
[----:B------:R-:W-:Y:S01]  /*6800*/  FMUL R107, R107, R115 ;  /* 0x000000736b6b7220 */ /* 0x000fe20000400000 */
[----:B------:R-:W-:Y:S01]  /*6810*/  FADD R118, R118, R117 ;  /* 0x0000007576767221 */ /* 0x000fe20000000000 */
[----:B------:R-:W-:Y:S01]  /*6820*/  FFMA R3, R14, R3, R29 ;  /* 0x000000030e037223 */ /* 0x000fe2000000001d */
[----:B------:R-:W-:Y:S01]  /*6830*/  F2FP.F16.F32.PACK_AB R29, R39, R84 ;  /* 0x00000054271d723e */ /* 0x000fe200000000ff */
[----:B------:R-:W-:Y:S01]  /*6840*/  FMUL R104, R104, R14 ;  /* 0x0000000e68687220 */ /* 0x000fe20000400000 */
[----:B------:R-:W-:Y:S01]  /*6850*/  F2FP.F16.F32.PACK_AB R33, R47, R46 ;  /* 0x0000002e2f21723e */ /* 0x000fe200000000ff */
[----:B------:R-:W-:Y:S01]  /*6860*/  FFMA R0, R115, R0, R118 ;  /* 0x0000000073007223 */ /* 0x000fe20000000076 */
[----:B------:R-:W-:Y:S01]  /*6870*/  F2FP.F16.F32.PACK_AB R52, R52, R61 ;  /* 0x0000003d3434723e */ /* 0x000fe200000000ff */
[-C--:B------:R-:W-:Y:S01]  /*6880*/  FMUL R105, R105, R14.reuse ;  /* 0x0000000e69697220 */ /* 0x080fe20000400000 */
[----:B------:R-:W-:Y:S01]  /*6890*/  F2FP.F16.F32.PACK_AB R53, R70, R67 ;  /* 0x000000434635723e */ /* 0x000fe200000000ff */
[-C--:B------:R-:W-:Y:S01]  /*68a0*/  FMUL R108, R108, R14.reuse ;  /* 0x0000000e6c6c7220 */ /* 0x080fe20000400000 */
[----:B------:R-:W-:Y:S01]  /*68b0*/  F2FP.F16.F32.PACK_AB R60, R60, R69 ;  /* 0x000000453c3c723e */ /* 0x000fe200000000ff */
[-C--:B------:R-:W-:Y:S01]  /*68c0*/  FMUL R109, R109, R14.reuse ;  /* 0x0000000e6d6d7220 */ /* 0x080fe20000400000 */
[-C--:B------:R-:W-:Y:S01]  /*68d0*/  FMUL R96, R96, R14.reuse ;  /* 0x0000000e60607220 */ /* 0x080fe20000400000 */
[-C--:B------:R-:W-:Y:S01]  /*68e0*/  FMUL R97, R97, R14.reuse ;  /* 0x0000000e61617220 */ /* 0x080fe20000400000 */
[-C--:B------:R-:W-:Y:S01]  /*68f0*/  FMUL R100, R100, R14.reuse ;  /* 0x0000000e64647220 */ /* 0x080fe20000400000 */
[-C--:B------:R-:W-:Y:S01]  /*6900*/  FMUL R101, R101, R14.reuse ;  /* 0x0000000e65657220 */ /* 0x080fe20000400000 */
[-C--:B------:R-:W-:Y:S01]  /*6910*/  FMUL R88, R88, R14.reuse ;  /* 0x0000000e58587220 */ /* 0x080fe20000400000 */
[-C--:B------:R-:W-:Y:S01]  /*6920*/  FMUL R89, R89, R14.reuse ;  /* 0x0000000e59597220 */ /* 0x080fe20000400000 */
[-C--:B------:R-:W-:Y:S01]  /*6930*/  FMUL R92, R92, R14.reuse ;  /* 0x0000000e5c5c7220 */ /* 0x080fe20000400000 */
[----:B------:R-:W-:Y:S01]  /*6940*/  FMUL R93, R93, R14 ;  /* 0x0000000e5d5d7220 */ /* 0x000fe20000400000 */
        /* <DEDUP_REMOVED lines=26> */
[----:B------:R-:W-:Y:S01]  /*6af0*/  F2FP.F16.F32.PACK_AB R70, R72, R81 ;  /* 0x000000514846723e */ /* 0x000fe200000000ff */
[----:B--23--:R-:W-:Y:S06]  /*6b00*/  @!P0 BRA `(.L_x_29) ;  /* 0x0000000000048947 */ /* 0x00cfec0003800000 */
[----:B------:R-:W-:Y:S01]  /*6b10*/  BPT.TRAP 0x1 ;  /* 0x000000040000795c */ /* 0x000fe20000300000 */
.L_x_29:
[----:B------:R-:W-:Y:S05]  /*6b20*/  @P2 BRA `(.L_x_30) ;  /* 0x0000000000082947 */ /* 0x000fea0003800000 */
[----:B------:R-:W1:Y:S02]  /*6b30*/  SYNCS.PHASECHK.TRANS64.TRYWAIT P2, [UR6+0x14200], R9 ;  /* 0x01420009ff0075a7 */ /* 0x000e640008040146 */
[----:B-1----:R-:W-:Y:S05]  /*6b40*/  @!P2 BRA `(.L_x_31) ;  /* 0x0000007400d8a947 */ /* 0x002fea0003800000 */
.L_x_30:
[----:B------:R-:W-:Y:S01]  /*6b50*/  UIMAD UR11, UR10, 0x300, UR42 ;  /* 0x000003000a0b78a4 */ /* 0x000fe2000f8e022a */
[----:B------:R-:W-:Y:S01]  /*6b60*/  WARPGROUP.ARRIVE ;  /* 0x00000000000079c5 */ /* 0x000fe20000000000 */
[----:B------:R-:W-:Y:S01]  /*6b70*/  UMOV UR7, 0xc0000010 ;  /* 0xc000001000077882 */ /* 0x000fe20000000000 */
[----:B------:R-:W-:Y:S01]  /*6b80*/  F2FP.F16.F32.PACK_AB R71, R116, R11 ;  /* 0x0000000b7447723e */ /* 0x000fe200000000ff */
[----:B------:R-:W-:Y:S02]  /*6b90*/  UIADD3 UR14, UR11, 0x100, URZ ;  /* 0x000001000b0e7890 */ /* 0x000fe4000fffe03f */
[----:B------:R-:W-:Y:S02]  /*6ba0*/  UIADD3 UR15, UR11, 0x200, URZ ;  /* 0x000002000b0f7890 */ /* 0x000fe4000fffe03f */
[----:B------:R-:W-:Y:S02]  /*6bb0*/  UMOV UR6, UR11 ;  /* 0x0000000b00067c82 */ /* 0x000fe40008000000 */
[----:B------:R-:W-:Y:S01]  /*6bc0*/  HGMMA.64x16x16.F32 R104, R24, gdesc[UR4].tnspB, R104, gsb0 ;  /* 0x4020000418687df0 */ /* 0x000fe20008000868 */
[----:B------:R-:W-:Y:S01]  /*6bd0*/  UMOV UR6, UR14 ;  /* 0x0000000e00067c82 */ /* 0x000fe20008000000 */
[----:B------:R-:W-:Y:S01]  /*6be0*/  UMOV UR7, 0xc0000010 ;  /* 0xc000001000077882 */ /* 0x000fe20000000000 */
[----:B------:R-:W-:Y:S01]  /*6bf0*/  UIADD3 UR14, UR11, 0x120, URZ ;  /* 0x000001200b0e7890 */ /* 0x000fe2000fffe03f */
[----:B------:R-:W-:-:S02]  /*6c00*/  WARPGROUP.DEPBAR.LE gsb0, 0x0 ;  /* 0x00008000000079c5 */ /* 0x000fc40000010000 */
        /* <DEDUP_REMOVED lines=128> */
.L_x_32:
[----:B------:R-:W-:-:S04]  /*7410*/  ULEA UR6, UR17, UR41, 0x3 ;  /* 0x0000002911067291 */ /* 0x000fc8000f8e183f */
[----:B------:R-:W-:-:S04]  /*7420*/  UIADD3 UR6, UR6, 0x14228, URZ ;  /* 0x0001422806067890 */ /* 0x000fc8000fffe03f */
[----:B------:R-:W-:-:S09]  /*7430*/  UPRMT UR6, URZ, 0x654, UR6 ;  /* 0x000006543f067896 */ /* 0x000fd20008000006 */
[----:B------:R-:W-:Y:S01]  /*7440*/  SYNCS.ARRIVE.TRANS64.RED.A1T0 RZ, [UR6], RZ ;  /* 0x000000ffffff79a7 */ /* 0x000fe20008100406 */
[----:B------:R-:W-:Y:S05]  /*7450*/  @P1 BRA `(.L_x_33) ;  /* 0x0000000000041947 */ /* 0x000fea0003800000 */
[----:B------:R-:W-:Y:S01]  /*7460*/  BPT.TRAP 0x1 ;  /* 0x000000040000795c */ /* 0x000fe20000300000 */
.L_x_33:
[----:B------:R-:W-:-:S04]  /*7470*/  UIADD3 UR17, UR17, 0x1, URZ ;  /* 0x0000000111117890 */ /* 0x000fc8000fffe03f */
[----:B------:R-:W-:-:S04]  /*7480*/  UISETP.NE.AND UP0, UPT, UR17, 0x5, UPT ;  /* 0x000000051100788c */ /* 0x000fc8000bf05270 */
[----:B------:R-:W-:Y:S01]  /*7490*/  USEL UR17, UR17, URZ, UP0 ;  /* 0x0000003f11117287 */ /* 0x000fe20008000000 */
[----:B------:R-:W-:Y:S11]  /*74a0*/  @!P0 BRA `(.L_x_34) ;  /* 0x0000000000048947 */ /* 0x000ff60003800000 */
[----:B------:R-:W-:Y:S01]  /*74b0*/  BPT.TRAP 0x1 ;  /* 0x000000040000795c */ /* 0x000fe20000300000 */
.L_x_34:
[----:B------:R-:W-:-:S04]  /*74c0*/  ULEA UR6, UR17, UR41, 0x3 ;  /* 0x0000002911067291 */ /* 0x000fc8000f8e183f */
[----:B------:R-:W-:-:S04]  /*74d0*/  UIADD3 UR6, UR6, 0x14228, URZ ;  /* 0x0001422806067890 */ /* 0x000fc8000fffe03f */
[----:B------:R-:W-:-:S09]  /*74e0*/  UPRMT UR6, URZ, 0x654, UR6 ;  /* 0x000006543f067896 */ /* 0x000fd20008000006 */
[----:B------:R-:W-:Y:S01]  /*74f0*/  SYNCS.ARRIVE.TRANS64.RED.A1T0 RZ, [UR6], RZ ;  /* 0x000000ffffff79a7 */ /* 0x000fe20008100406 */
[----:B------:R-:W-:Y:S05]  /*7500*/  @P1 BRA `(.L_x_35) ;  /* 0x0000000000041947 */ /* 0x000fea0003800000 */
[----:B------:R-:W-:Y:S01]  /*7510*/  BPT.TRAP 0x1 ;  /* 0x000000040000795c */ /* 0x000fe20000300000 */
.L_x_35:
[----:B------:R-:W-:Y:S01]  /*7520*/  UIADD3 UR10, UR10, 0x1, URZ ;  /* 0x000000010a0a7890 */ /* 0x000fe2000fffe03f */
[C---:B------:R-:W-:Y:S01]  /*7530*/  ISETP.GT.AND P2, PT, R7.reuse, 0x2, PT ;  /* 0x000000020700780c */ /* 0x040fe20003f44270 */
[----:B------:R-:W-:Y:S01]  /*7540*/  UIADD3 UR17, UR17, 0x1, URZ ;  /* 0x0000000111117890 */ /* 0x000fe2000fffe03f */
[----:B------:R-:W-:Y:S01]  /*7550*/  VIADD R7, R7, 0xffffffff ;  /* 0xffffffff07077836 */ /* 0x000fe20000000000 */
[----:B------:R-:W-:Y:S01]  /*7560*/  UISETP.NE.AND UP1, UPT, UR10, 0x5, UPT ;  /* 0x000000050a00788c */ /* 0x000fe2000bf25270 */
[----:B------:R-:W-:Y:S01]  /*7570*/  IADD3 R5, R5, 0x80, RZ ;  /* 0x0000008005057810 */ /* 0x000fe20007ffe0ff */
[----:B------:R-:W-:Y:S01]  /*7580*/  UISETP.NE.AND UP0, UPT, UR17, 0x5, UPT ;  /* 0x000000051100788c */ /* 0x000fe2000bf05270 */
[----:B------:R-:W-:Y:S01]  /*7590*/  IMAD.MOV.U32 R11, RZ, RZ, R4 ;  /* 0x000000ffff0b7224 */ /* 0x000fe200078e0004 */
[----:B------:R-:W-:Y:S01]  /*75a0*/  USEL UR6, URZ, 0x1, UP1 ;  /* 0x000000013f067887 */ /* 0x000fe20008800000 */
[----:B-1----:R-:W-:Y:S01]  /*75b0*/  IMAD.MOV.U32 R9, RZ, RZ, R6 ;  /* 0x000000ffff097224 */ /* 0x002fe200078e0006 */
[----:B------:R-:W-:-:S02]  /*75c0*/  USEL UR17, UR17, URZ, UP0 ;  /* 0x0000003f11117287 */ /* 0x000fc40008000000 */
[----:B------:R-:W-:Y:S02]  /*75d0*/  USEL UR49, UR10, URZ, UP1 ;  /* 0x0000003f0a317287 */ /* 0x000fe40008800000 */
[----:B------:R-:W-:Y:S01]  /*75e0*/  LOP3.LUT R19, R19, UR6, RZ, 0x3c, !PT ;  /* 0x0000000613137c12 */ /* 0x000fe2000f8e3cff */
[----:B------:R-:W-:Y:S09]  /*75f0*/  @P2 BRA `(.L_x_36) ;  /* 0xffffffd000802947 */ /* 0x000ff2000383ffff */
.L_x_25:
[----:B------:R-:W-:-:S13]  /*7600*/  ISETP.GE.AND P2, PT, R7, 0x1, PT ;  /* 0x000000010700780c */ /* 0x000fda0003f46270 */
[----:B------:R-:W-:Y:S05]  /*7610*/  @!P2 BRA `(.L_x_37) ;  /* 0x000000380010a947 */ /* 0x000fea0003800000 */
[----:B------:R-:W-:Y:S01]  /*7620*/  IMAD.MOV.U32 R9, RZ, RZ, R4 ;  /* 0x000000ffff097224 */ /* 0x000fe200078e0004 */
[----:B------:R-:W-:Y:S01]  /*7630*/  MOV R8, R6 ;  /* 0x0000000600087202 */ /* 0x000fe20000000f00 */
[----:B------:R-:W-:-:S06]  /*7640*/  ULDC UR18, c[0x0][0x604] ;  /* 0x0001810000127ab9 */ /* 0x000fcc0000000800 */
.L_x_48:
[----:B------:R-:W-:Y:S05]  /*7650*/  @!P0 BRA `(.L_x_38) ;  /* 0x0000000000048947 */ /* 0x000fea0003800000 */
[----:B------:R-:W-:Y:S01]  /*7660*/  BPT.TRAP 0x1 ;  /* 0x000000040000795c */ /* 0x000fe20000300000 */
.L_x_38:
[----:B------:R-:W-:Y:S01]  /*7670*/  ULEA UR6, UR49, UR41, 0x3 ;  /* 0x0000002931067291 */ /* 0x000fe2000f8e183f */
[----:B------:R-:W-:-:S08]  /*7680*/  SHF.L.U32 R4, R19, 0x1f, RZ ;  /* 0x0000001f13047819 */ /* 0x000fd000000006ff */
[----:B------:R-:W1:Y:S02]  /*7690*/  SYNCS.PHASECHK.TRANS64.TRYWAIT P2, [UR6+0x14200], R4 ;  /* 0x01420004ff0075a7 */ /* 0x000e640008040146 */
[----:B-1----:R-:W-:Y:S05]  /*76a0*/  @!P2 BRA `(.L_x_39) ;  /* 0x0000006c0018a947 */ /* 0x002fea0003800000 */
.L_x_129:
        /* <DEDUP_REMOVED lines=22> */
.L_x_40:
[----:B------:R-:W-:Y:S01]  /*7810*/  IMAD R136, R18, 0x40, R23 ;  /* 0x0000004012887824 */ /* 0x000fe200078e0217 */
[C---:B------:R-:W-:Y:S01]  /*7820*/  IADD3 R10, R5.reuse, 0x9, RZ ;  /* 0x00000009050a7810 */ /* 0x040fe20007ffe0ff */
[C---:B-1----:R-:W-:Y:S01]  /*7830*/  VIADD R4, R5.reuse, 0x1 ;  /* 0x0000000105047836 */ /* 0x042fe20000000000 */
[C---:B------:R-:W-:Y:S01]  /*7840*/  IADD3 R113, R5.reuse, 0x29, RZ ;  /* 0x0000002905717810 */ /* 0x040fe20007ffe0ff */
[C---:B------:R-:W-:Y:S01]  /*7850*/  VIADD R6, R5.reuse, 0x8 ;  /* 0x0000000805067836 */ /* 0x040fe20000000000 */
[C---:B------:R-:W-:Y:S01]  /*7860*/  ISETP.GE.AND P2, PT, R136.reuse, R5, PT ;  /* 0x000000058800720c */ /* 0x040fe20003f46270 */
[----:B------:R-:W-:Y:S01]  /*7870*/  VIADD R11, R5, 0x10 ;  /* 0x00000010050b7836 */ /* 0x000fe20000000000 */
[----:B------:R-:W-:Y:S01]  /*7880*/  ISETP.GE.AND P3, PT, R136, R4, PT ;  /* 0x000000048800720c */ /* 0x000fe20003f66270 */
[----:B------:R-:W-:Y:S01]  /*7890*/  ULEA UR6, UR10, UR41, 0x3 ;  /* 0x000000290a067291 */ /* 0x000fe2000f8e183f */
[----:B------:R-:W-:Y:S02]  /*78a0*/  FSEL R24, R24, -INF , P2 ;  /* 0xff80000018187808 */ /* 0x000fe40001000000 */
[----:B------:R-:W-:-:S02]  /*78b0*/  ISETP.GE.AND P2, PT, R136, R6, PT ;  /* 0x000000068800720c */ /* 0x000fc40003f46270 */
[----:B------:R-:W-:Y:S02]  /*78c0*/  FSEL R25, R25, -INF , P3 ;  /* 0xff80000019197808 */ /* 0x000fe40001800000 */
[----:B------:R-:W-:Y:S02]  /*78d0*/  FMNMX R12, R24, R9, !PT ;  /* 0x00000009180c7209 */ /* 0x000fe40007800000 */
[----:B------:R-:W-:Y:S02]  /*78e0*/  ISETP.GE.AND P3, PT, R136, R10, PT ;  /* 0x0000000a8800720c */ /* 0x000fe40003f66270 */
[----:B------:R-:W-:Y:S02]  /*78f0*/  FSEL R28, R28, -INF , P2 ;  /* 0xff8000001c1c7808 */ /* 0x000fe40001000000 */
[----:B------:R-:W-:Y:S01]  /*7900*/  FMNMX R13, R25, R12, !PT ;  /* 0x0000000c190d7209 */ /* 0x000fe20007800000 */
[----:B------:R-:W-:Y:S01]  /*7910*/  VIADD R12, R5, 0x11 ;  /* 0x00000011050c7836 */ /* 0x000fe20000000000 */
[----:B------:R-:W-:-:S02]  /*7920*/  ISETP.GE.AND P2, PT, R136, R11, PT ;  /* 0x0000000b8800720c */ /* 0x000fc40003f46270 */
[----:B------:R-:W-:Y:S02]  /*7930*/  FSEL R29, R29, -INF , P3 ;  /* 0xff8000001d1d7808 */ /* 0x000fe40001800000 */
[----:B------:R-:W-:Y:S01]  /*7940*/  FMNMX R14, R28, R13, !PT ;  /* 0x0000000d1c0e7209 */ /* 0x000fe20007800000 */
[----:B------:R-:W-:Y:S01]  /*7950*/  VIADD R13, R5, 0x18 ;  /* 0x00000018050d7836 */ /* 0x000fe20000000000 */
[----:B------:R-:W-:Y:S02]  /*7960*/  ISETP.GE.AND P3, PT, R136, R12, PT ;  /* 0x0000000c8800720c */ /* 0x000fe40003f66270 */
[----:B------:R-:W-:Y:S02]  /*7970*/  FSEL R32, R32, -INF , P2 ;  /* 0xff80000020207808 */ /* 0x000fe40001000000 */
[----:B------:R-:W-:Y:S02]  /*7980*/  FMNMX R15, R29, R14, !PT ;  /* 0x0000000e1d0f7209 */ /* 0x000fe40007800000 */
[----:B------:R-:W-:-:S02]  /*7990*/  IADD3 R14, R5, 0x19, RZ ;  /* 0x00000019050e7810 */ /* 0x000fc40007ffe0ff */
[----:B------:R-:W-:Y:S02]  /*79a0*/  ISETP.GE.AND P2, PT, R136, R13, PT ;  /* 0x0000000d8800720c */ /* 0x000fe40003f46270 */
[----:B------:R-:W-:Y:S02]  /*79b0*/  FSEL R33, R33, -INF , P3 ;  /* 0xff80000021217808 */ /* 0x000fe40001800000 */
[----:B------:R-:W-:Y:S01]  /*79c0*/  FMNMX R20, R32, R15, !PT ;  /* 0x0000000f20147209 */ /* 0x000fe20007800000 */
[----:B------:R-:W-:Y:S01]  /*79d0*/  VIADD R15, R5, 0x20 ;  /* 0x00000020050f7836 */ /* 0x000fe20000000000 */
        /* <DEDUP_REMOVED lines=22> */
[----:B------:R-:W-:Y:S02]  /*7b40*/  FMNMX R118, R44, R117, !PT ;  /* 0x000000752c767209 */ /* 0x000fe40007800000 */
[----:B------:R-:W-:Y:S02]  /*7b50*/  ISETP.GE.AND P3, PT, R136, R115, PT ;  /* 0x000000738800720c */ /* 0x000fe40003f66270 */
[----:B------:R-:W-:Y:S02]  /*7b60*/  FSEL R48, R48, -INF , P2 ;  /* 0xff80000030307808 */ /* 0x000fe40001000000 */
[----:B------:R-:W-:Y:S01]  /*7b70*/  FMNMX R119, R45, R118, !PT ;  /* 0x000000762d777209 */ /* 0x000fe20007800000 */
[C---:B------:R-:W-:Y:S01]  /*7b80*/  VIADD R118, R5.reuse, 0x40 ;  /* 0x0000004005767836 */ /* 0x040fe20000000000 */
        /* <DEDUP_REMOVED lines=62> */
[----:B------:R-:W-:Y:S02]  /*7f70*/  FMNMX R135, R77, R134, !PT ;  /* 0x000000864d877209 */ /* 0x000fe40007800000 */
[----:B------:R-:W-:-:S02]  /*7f80*/  IADD3 R133, R5, 0x79, RZ ;  /* 0x0000007905857810 */ /* 0x000fc40007ffe0ff */
[----:B------:R-:W-:Y:S02]  /*7f90*/  ISETP.GE.AND P2, PT, R136, R132, PT ;  /* 0x000000848800720c */ /* 0x000fe40003f46270 */
[----:B------:R-:W-:Y:S02]  /*7fa0*/  FSEL R81, R81, -INF , P3 ;  /* 0xff80000051517808 */ /* 0x000fe40001800000 */
[----:B------:R-:W-:Y:S02]  /*7fb0*/  FMNMX R134, R80, R135, !PT ;  /* 0x0000008750867209 */ /* 0x000fe40007800000 */
[C---:B------:R-:W-:Y:S01]  /*7fc0*/  ISETP.GE.AND P3, PT, R136.reuse, R133, PT ;  /* 0x000000858800720c */ /* 0x040fe20003f66270 */
[----:B------:R-:W-:Y:S01]  /*7fd0*/  VIADD R136, R136, 0x8 ;  /* 0x0000000888887836 */ /* 0x000fe20000000000 */
[----:B------:R-:W-:Y:S02]  /*7fe0*/  FSEL R84, R84, -INF , P2 ;  /* 0xff80000054547808 */ /* 0x000fe40001000000 */
[----:B------:R-:W-:-:S02]  /*7ff0*/  FMNMX R135, R81, R134, !PT ;  /* 0x0000008651877209 */ /* 0x000fc40007800000 */
[----:B------:R-:W-:Y:S02]  /*8000*/  FSEL R85, R85, -INF , P3 ;  /* 0xff80000055557808 */ /* 0x000fe40001800000 */
[----:B------:R-:W-:Y:S02]  /*8010*/  FMNMX R134, R84, R135, !PT ;  /* 0x0000008754867209 */ /* 0x000fe40007800000 */
[C---:B------:R-:W-:Y:S02]  /*8020*/  ISETP.GE.AND P5, PT, R136.reuse, R4, PT ;  /* 0x000000048800720c */ /* 0x040fe40003fa6270 */
[----:B------:R-:W-:Y:S02]  /*8030*/  FMNMX R134, R85, R134, !PT ;  /* 0x0000008655867209 */ /* 0x000fe40007800000 */
[C---:B------:R-:W-:Y:S02]  /*8040*/  ISETP.GE.AND P6, PT, R136.reuse, R12, PT ;  /* 0x0000000c8800720c */ /* 0x040fe40003fc6270 */
[----:B------:R-:W-:Y:S01]  /*8050*/  ISETP.GE.AND P2, PT, R136, R10, PT ;  /* 0x0000000a8800720c */ /* 0x000fe20003f46270 */
[----:B------:R-:W1:Y:S01]  /*8060*/  SHFL.BFLY PT, R135, R134, 0x1, 0x1f ;  /* 0x0c201f0086877f89 */ /* 0x000e6200000e0000 */
[----:B------:R-:W-:-:S02]  /*8070*/  FSEL R35, R35, -INF , P6 ;  /* 0xff80000023237808 */ /* 0x000fc40003000000 */
[C---:B------:R-:W-:Y:S02]  /*8080*/  ISETP.GE.AND P6, PT, R136.reuse, R21, PT ;  /* 0x000000158800720c */ /* 0x040fe40003fc6270 */
[----:B------:R-:W-:Y:S02]  /*8090*/  ISETP.GE.AND P4, PT, R136, R11, PT ;  /* 0x0000000b8800720c */ /* 0x000fe40003f86270 */
[----:B------:R-:W-:Y:S02]  /*80a0*/  FSEL R46, R46, -INF , P6 ;  /* 0xff8000002e2e7808 */ /* 0x000fe40003000000 */
[C---:B------:R-:W-:Y:S02]  /*80b0*/  ISETP.GE.AND P6, PT, R136.reuse, R117, PT ;  /* 0x000000758800720c */ /* 0x040fe40003fc6270 */
[----:B------:R-:W-:Y:S02]  /*80c0*/  FSEL R31, R31, -INF , P2 ;  /* 0xff8000001f1f7808 */ /* 0x000fe40001000000 */
[----:B------:R-:W-:-:S02]  /*80d0*/  ISETP.GE.AND P3, PT, R136, R6, PT ;  /* 0x000000068800720c */ /* 0x000fc40003f66270 */
[----:B------:R-:W-:Y:S02]  /*80e0*/  ISETP.GE.AND P2, PT, R136, R15, PT ;  /* 0x0000000f8800720c */ /* 0x000fe40003f46270 */
[----:B------:R-:W-:Y:S02]  /*80f0*/  FSEL R55, R55, -INF , P6 ;  /* 0xff80000037377808 */ /* 0x000fe40003000000 */
[----:B------:R-:W-:Y:S02]  /*8100*/  FSEL R34, R34, -INF , P4 ;  /* 0xff80000022227808 */ /* 0x000fe40002000000 */
[----:B------:R-:W-:Y:S02]  /*8110*/  FSEL R30, R30, -INF , P3 ;  /* 0xff8000001e1e7808 */ /* 0x000fe40001800000 */
[----:B------:R-:W-:Y:S02]  /*8120*/  ISETP.GE.AND P4, PT, R136, R20, PT ;  /* 0x000000148800720c */ /* 0x000fe40003f86270 */
[----:B-1----:R-:W-:-:S02]  /*8130*/  FMNMX R135, R134, R135, !PT ;  /* 0x0000008786877209 */ /* 0x002fc40007800000 */
[----:B------:R-:W-:Y:S02]  /*8140*/  FSEL R42, R42, -INF , P2 ;  /* 0xff8000002a2a7808 */ /* 0x000fe40001000000 */
[C---:B------:R-:W-:Y:S01]  /*8150*/  ISETP.GE.AND P3, PT, R136.reuse, R14, PT ;  /* 0x0000000e8800720c */ /* 0x040fe20003f66270 */
[----:B------:R-:W1:Y:S01]  /*8160*/  SHFL.BFLY PT, R4, R135, 0x2, 0x1f ;  /* 0x0c401f0087047f89 */ /* 0x000e6200000e0000 */
[C---:B------:R-:W-:Y:S02]  /*8170*/  ISETP.GE.AND P2, PT, R136.reuse, R115, PT ;  /* 0x000000738800720c */ /* 0x040fe40003f46270 */
[----:B------:R-:W-:Y:S02]  /*8180*/  FSEL R27, R27, -INF , P5 ;  /* 0xff8000001b1b7808 */ /* 0x000fe40002800000 */
[----:B------:R-:W-:Y:S02]  /*8190*/  ISETP.GE.AND P5, PT, R136, R13, PT ;  /* 0x0000000d8800720c */ /* 0x000fe40003fa6270 */
[----:B------:R-:W-:-:S02]  /*81a0*/  FSEL R43, R43, -INF , P4 ;  /* 0xff8000002b2b7808 */ /* 0x000fc40002000000 */
[----:B------:R-:W-:Y:S02]  /*81b0*/  FSEL R39, R39, -INF , P3 ;  /* 0xff80000027277808 */ /* 0x000fe40001800000 */
[C---:B------:R-:W-:Y:S02]  /*81c0*/  ISETP.GE.AND P4, PT, R136.reuse, R116, PT ;  /* 0x000000748800720c */ /* 0x040fe40003f86270 */
[----:B------:R-:W-:Y:S02]  /*81d0*/  FSEL R51, R51, -INF , P2 ;  /* 0xff80000033337808 */ /* 0x000fe40001000000 */
[C---:B------:R-:W-:Y:S02]  /*81e0*/  ISETP.GE.AND P3, PT, R136.reuse, R114, PT ;  /* 0x000000728800720c */ /* 0x040fe40003f66270 */
[----:B------:R-:W-:Y:S02]  /*81f0*/  ISETP.GE.AND P2, PT, R136, R120, PT ;  /* 0x000000788800720c */ /* 0x000fe40003f46270 */
[----:B------:R-:W-:-:S02]  /*8200*/  FSEL R38, R38, -INF , P5 ;  /* 0xff80000026267808 */ /* 0x000fc40002800000 */
[----:B------:R-:W-:Y:S02]  /*8210*/  ISETP.GE.AND P5, PT, R136, R113, PT ;  /* 0x000000718800720c */ /* 0x000fe40003fa6270 */
[----:B------:R-:W-:Y:S02]  /*8220*/  FSEL R54, R54, -INF , P4 ;  /* 0xff80000036367808 */ /* 0x000fe40002000000 */
[----:B-1----:R-:W-:Y:S02]  /*8230*/  FMNMX R4, R135, R4, !PT ;  /* 0x0000000487047209 */ /* 0x002fe40007800000 */
[----:B------:R-:W-:Y:S02]  /*8240*/  FSEL R50, R50, -INF , P3 ;  /* 0xff80000032327808 */ /* 0x000fe40001800000 */
[----:B------:R-:W-:Y:S02]  /*8250*/  FSETP.NEU.AND P6, PT, R4, -INF , PT ;  /* 0xff8000000400780b */ /* 0x000fe40003fcd000 */
[----:B------:R-:W-:-:S02]  /*8260*/  ISETP.GE.AND P4, PT, R136, R121, PT ;  /* 0x000000798800720c */ /* 0x000fc40003f86270 */
[----:B------:R-:W-:Y:S02]  /*8270*/  FSEL R10, R4, RZ, P6 ;  /* 0x000000ff040a7208 */ /* 0x000fe40003000000 */
[----:B------:R-:W-:Y:S02]  /*8280*/  ISETP.GE.AND P6, PT, R136, R123, PT ;  /* 0x0000007b8800720c */ /* 0x000fe40003fc6270 */
[----:B------:R-:W-:Y:S01]  /*8290*/  FSEL R62, R62, -INF , P2 ;  /* 0xff8000003e3e7808 */ /* 0x000fe20001000000 */
[----:B------:R-:W-:Y:S01]  /*82a0*/  FMUL R114, R10, UR18 ;  /* 0x000000120a727c20 */ /* 0x000fe20008400000 */
[----:B------:R-:W-:Y:S01]  /*82b0*/  ISETP.GE.AND P3, PT, R136, R119, PT ;  /* 0x000000778800720c */ /* 0x000fe20003f66270 */
[----:B------:R-:W-:Y:S01]  /*82c0*/  FADD R10, -R10, R9 ;  /* 0x000000090a0a7221 */ /* 0x000fe20000000100 */
[----:B------:R-:W-:Y:S01]  /*82d0*/  ISETP.GE.AND P2, PT, R136, R124, PT ;  /* 0x0000007c8800720c */ /* 0x000fe20003f46270 */
[--C-:B------:R-:W-:Y:S01]  /*82e0*/  FFMA R24, R24, UR18, -R114.reuse ;  /* 0x0000001218187c23 */ /* 0x100fe20008000872 */
[----:B------:R-:W-:Y:S01]  /*82f0*/  FSEL R67, R67, -INF , P6 ;  /* 0xff80000043437808 */ /* 0x000fe20003000000 */
[--C-:B------:R-:W-:Y:S01]  /*8300*/  FFMA R11, R25, UR18, -R114.reuse ;  /* 0x00000012190b7c23 */ /* 0x100fe20008000872 */
        /* <DEDUP_REMOVED lines=16> */
[----:B------:R-:W-:Y:S01]  /*8410*/  FSETP.GEU.AND P2, PT, R24, -126, PT ;  /* 0xc2fc00001800780b */ /* 0x000fe20003f4e000 */
[--C-:B------:R-:W-:Y:S01]  /*8420*/  FFMA R36, R48, UR18, -R114.reuse ;  /* 0x0000001230247c23 */ /* 0x100fe20008000872 */
[----:B------:R-:W-:Y:S01]  /*8430*/  FSEL R78, R78, -INF , P6 ;  /* 0xff8000004e4e7808 */ /* 0x000fe20003000000 */
[--C-:B------:R-:W-:Y:S01]  /*8440*/  FFMA R44, R61, UR18, -R114.reuse ;  /* 0x000000123d2c7c23 */ /* 0x100fe20008000872 */
[----:B------:R-:W-:Y:S01]  /*8450*/  FSETP.GEU.AND P6, PT, R11, -126, PT ;  /* 0xc2fc00000b00780b */ /* 0x000fe20003fce000 */
[--C-:B------:R-:W-:Y:S01]  /*8460*/  FFMA R48, R65, UR18, -R114.reuse ;  /* 0x0000001241307c23 */ /* 0x100fe20008000872 */
[----:B------:R-:W-:Y:S01]  /*8470*/  FSEL R58, R58, -INF , P5 ;  /* 0xff8000003a3a7808 */ /* 0x000fe20002800000 */
[--C-:B------:R-:W-:Y:S01]  /*8480*/  FFMA R52, R69, UR18, -R114.reuse ;  /* 0x0000001245347c23 */ /* 0x100fe20008000872 */
[----:B------:R-:W-:Y:S01]  /*8490*/  ISETP.GE.AND P5, PT, R136, R122, PT ;  /* 0x0000007a8800720c */ /* 0x000fe20003fa6270 */
[----:B------:R-:W-:Y:S01]  /*84a0*/  FFMA R65, R80, UR18, -R114 ;  /* 0x0000001250417c23 */ /* 0x000fe20008000872 */
[----:B------:R-:W-:Y:S01]  /*84b0*/  FSEL R74, R74, -INF , P4 ;  /* 0xff8000004a4a7808 */ /* 0x000fe20002000000 */
[----:B------:R-:W-:Y:S01]  /*84c0*/  FMUL R10, R10, UR18 ;  /* 0x000000120a0a7c20 */ /* 0x000fe20008400000 */
[----:B------:R-:W-:Y:S01]  /*84d0*/  FSEL R71, R71, -INF , P3 ;  /* 0xff80000047477808 */ /* 0x000fe20001800000 */
[----:B------:R-:W-:Y:S01]  /*84e0*/  @!P2 FMUL R24, R24, 0.5 ;  /* 0x3f0000001818a820 */ /* 0x000fe20000400000 */
[----:B------:R-:W-:-:S02]  /*84f0*/  ISETP.GE.AND P4, PT, R136, R130, PT ;  /* 0x000000828800720c */ /* 0x000fc40003f86270 */
[----:B------:R-:W-:Y:S01]  /*8500*/  ISETP.GE.AND P3, PT, R136, R129, PT ;  /* 0x000000818800720c */ /* 0x000fe20003f66270 */
[----:B------:R-:W-:Y:S01]  /*8510*/  @!P6 FMUL R11, R11, 0.5 ;  /* 0x3f0000000b0be820 */ /* 0x000fe20000400000 */
[----:B------:R-:W-:Y:S01]  /*8520*/  FSEL R66, R66, -INF , P5 ;  /* 0xff80000042427808 */ /* 0x000fe20002800000 */
[----:B------:R-:W1:Y:S01]  /*8530*/  MUFU.EX2 R24, R24 ;  /* 0x0000001800187308 */ /* 0x000e620000000800 */
[----:B------:R-:W-:Y:S02]  /*8540*/  ISETP.GE.AND P5, PT, R136, R127, PT ;  /* 0x0000007f8800720c */ /* 0x000fe40003fa6270 */
[----:B------:R-:W-:Y:S02]  /*8550*/  FSEL R82, R82, -INF , P4 ;  /* 0xff80000052527808 */ /* 0x000fe40002000000 */
[----:B------:R-:W-:Y:S02]  /*8560*/  FSEL R79, R79, -INF , P3 ;  /* 0xff8000004f4f7808 */ /* 0x000fe40001800000 */
[C---:B------:R-:W-:Y:S01]  /*8570*/  ISETP.GE.AND P4, PT, R136.reuse, R5, PT ;  /* 0x000000058800720c */ /* 0x040fe20003f86270 */
[----:B------:R-:W2:Y:S01]  /*8580*/  MUFU.EX2 R11, R11 ;  /* 0x0000000b000b7308 */ /* 0x000ea20000000800 */
[----:B------:R-:W-:-:S02]  /*8590*/  ISETP.GE.AND P3, PT, R136, R132, PT ;  /* 0x000000848800720c */ /* 0x000fc40003f66270 */
[----:B------:R-:W-:Y:S02]  /*85a0*/  FSEL R75, R75, -INF , P5 ;  /* 0xff8000004b4b7808 */ /* 0x000fe40002800000 */
[----:B------:R-:W-:Y:S02]  /*85b0*/  ISETP.GE.AND P5, PT, R136, R131, PT ;  /* 0x000000838800720c */ /* 0x000fe40003fa6270 */
[----:B------:R-:W-:Y:S02]  /*85c0*/  FSEL R113, R26, -INF , P4 ;  /* 0xff8000001a717808 */ /* 0x000fe40002000000 */
[----:B------:R-:W-:Y:S01]  /*85d0*/  FSEL R86, R86, -INF , P3 ;  /* 0xff80000056567808 */ /* 0x000fe20001800000 */
[----:B-1----:R-:W-:Y:S01]  /*85e0*/  @!P2 FMUL R24, R24, R24 ;  /* 0x000000181818a220 */ /* 0x002fe20000400000 */
[----:B------:R-:W-:Y:S02]  /*85f0*/  ISETP.GE.AND P3, PT, R136, R133, PT ;  /* 0x000000858800720c */ /* 0x000fe40003f66270 */
[----:B------:R-:W-:-:S02]  /*8600*/  FSEL R83, R83, -INF , P5 ;  /* 0xff80000053537808 */ /* 0x000fc40002800000 */
[----:B------:R-:W-:Y:S02]  /*8610*/  FMNMX R6, R113, R8, !PT ;  /* 0x0000000871067209 */ /* 0x000fe40007800000 */
[----:B------:R-:W-:Y:S01]  /*8620*/  FSETP.GEU.AND P5, PT, R28, -126, PT ;  /* 0xc2fc00001c00780b */ /* 0x000fe20003fae000 */
[----:B--2---:R-:W-:Y:S01]  /*8630*/  @!P6 FMUL R11, R11, R11 ;  /* 0x0000000b0b0be220 */ /* 0x004fe20000400000 */
[----:B------:R-:W-:Y:S02]  /*8640*/  FSEL R87, R87, -INF , P3 ;  /* 0xff80000057577808 */ /* 0x000fe40001800000 */
[----:B------:R-:W-:Y:S02]  /*8650*/  FSETP.GEU.AND P3, PT, R32, -126, PT ;  /* 0xc2fc00002000780b */ /* 0x000fe40003f6e000 */
[----:B------:R-:W-:Y:S02]  /*8660*/  FMNMX R21, R27, R6, !PT ;  /* 0x000000061b157209 */ /* 0x000fe40007800000 */
[----:B------:R-:W-:-:S02]  /*8670*/  FSETP.GEU.AND P2, PT, R15, -126, PT ;  /* 0xc2fc00000f00780b */ /* 0x000fc40003f4e000 */
[----:B------:R-:W-:Y:S02]  /*8680*/  FMNMX R6, R30, R21, !PT ;  /* 0x000000151e067209 */ /* 0x000fe40007800000 */
[----:B------:R-:W-:Y:S01]  /*8690*/  FSETP.GEU.AND P4, PT, R13, -126, PT ;  /* 0xc2fc00000d00780b */ /* 0x000fe20003f8e000 */
[----:B------:R-:W-:Y:S01]  /*86a0*/  @!P5 FMUL R28, R28, 0.5 ;  /* 0x3f0000001c1cd820 */ /* 0x000fe20000400000 */
[----:B------:R-:W-:Y:S02]  /*86b0*/  FMNMX R21, R31, R6, !PT ;  /* 0x000000061f157209 */ /* 0x000fe40007800000 */
[----:B------:R-:W-:Y:S01]  /*86c0*/  FSETP.GEU.AND P6, PT, R12, -126, PT ;  /* 0xc2fc00000c00780b */ /* 0x000fe20003fce000 */
[----:B------:R-:W-:Y:S01]  /*86d0*/  @!P3 FMUL R32, R32, 0.5 ;  /* 0x3f0000002020b820 */ /* 0x000fe20000400000 */
[----:B------:R-:W-:Y:S01]  /*86e0*/  FMNMX R6, R34, R21, !PT ;  /* 0x0000001522067209 */ /* 0x000fe20007800000 */
[----:B------:R-:W1:Y:S01]  /*86f0*/  MUFU.EX2 R26, R28 ;  /* 0x0000001c001a7308 */ /* 0x000e620000000800 */
[----:B------:R-:W-:Y:S01]  /*8700*/  FFMA R21, R37, UR18, -R114 ;  /* 0x0000001225157c23 */ /* 0x000fe20008000872 */
[----:B------:R-:W-:Y:S01]  /*8710*/  @!P2 FMUL R15, R15, 0.5 ;  /* 0x3f0000000f0fa820 */ /* 0x000fe20000400000 */
[----:B------:R-:W-:-:S03]  /*8720*/  FMNMX R25, R35, R6, !PT ;  /* 0x0000000623197209 */ /* 0x000fc60007800000 */
[----:B------:R-:W-:Y:S01]  /*8730*/  @!P4 FMUL R13, R13, 0.5 ;  /* 0x3f0000000d0dc820 */ /* 0x000fe20000400000 */
[----:B------:R-:W-:Y:S01]  /*8740*/  FMNMX R6, R38, R25, !PT ;  /* 0x0000001926067209 */ /* 0x000fe20007800000 */
[----:B------:R-:W2:Y:S02]  /*8750*/  MUFU.EX2 R28, R32 ;  /* 0x00000020001c7308 */ /* 0x000ea40000000800 */
[----:B------:R-:W-:Y:S01]  /*8760*/  @!P6 FMUL R12, R12, 0.5 ;  /* 0x3f0000000c0ce820 */ /* 0x000fe20000400000 */
[----:B------:R-:W-:-:S04]  /*8770*/  FMNMX R25, R39, R6, !PT ;  /* 0x0000000627197209 */ /* 0x000fc80007800000 */
[----:B------:R-:W-:Y:S01]  /*8780*/  FMNMX R6, R42, R25, !PT ;  /* 0x000000192a067209 */ /* 0x000fe20007800000 */
[----:B------:R-:W-:Y:S01]  /*8790*/  FFMA R25, R41, UR18, -R114 ;  /* 0x0000001229197c23 */ /* 0x000fe20008000872 */
[----:B-1----:R-:W-:Y:S01]  /*87a0*/  @!P5 FMUL R26, R26, R26 ;  /* 0x0000001a1a1ad220 */ /* 0x002fe20000400000 */
[----:B------:R-:W1:Y:S01]  /*87b0*/  MUFU.EX2 R15, R15 ;  /* 0x0000000f000f7308 */ /* 0x000e620000000800 */
[----:B------:R-:W-:Y:S02]  /*87c0*/  FMNMX R29, R43, R6, !PT ;  /* 0x000000062b1d7209 */ /* 0x000fe40007800000 */
[----:B------:R-:W-:Y:S02]  /*87d0*/  FSETP.GEU.AND P5, PT, R21, -126, PT ;  /* 0xc2fc00001500780b */ /* 0x000fe40003fae000 */
[----:B------:R-:W-:Y:S01]  /*87e0*/  FMNMX R6, R46, R29, !PT ;  /* 0x0000001d2e067209 */ /* 0x000fe20007800000 */
[----:B--2---:R-:W-:Y:S01]  /*87f0*/  @!P3 FMUL R28, R28, R28 ;  /* 0x0000001c1c1cb220 */ /* 0x004fe20000400000 */
[----:B------:R-:W-:Y:S01]  /*8800*/  FSETP.GEU.AND P3, PT, R25, -126, PT ;  /* 0xc2fc00001900780b */ /* 0x000fe20003f6e000 */
[----:B------:R-:W2:Y:S01]  /*8810*/  MUFU.EX2 R13, R13 ;  /* 0x0000000d000d7308 */ /* 0x000ea20000000800 */
[----:B------:R-:W-:-:S04]  /*8820*/  FMNMX R29, R47, R6, !PT ;  /* 0x000000062f1d7209 */ /* 0x000fc80007800000 */
[----:B------:R-:W-:Y:S01]  /*8830*/  FMNMX R6, R50, R29, !PT ;  /* 0x0000001d32067209 */ /* 0x000fe20007800000 */
[----:B------:R-:W-:Y:S02]  /*8840*/  FFMA R29, R45, UR18, -R114 ;  /* 0x000000122d1d7c23 */ /* 0x000fe40008000872 */
[----:B------:R-:W-:Y:S01]  /*8850*/  @!P5 FMUL R21, R21, 0.5 ;  /* 0x3f0000001515d820 */ /* 0x000fe20000400000 */
[----:B------:R-:W3:Y:S01]  /*8860*/  MUFU.EX2 R12, R12 ;  /* 0x0000000c000c7308 */ /* 0x000ee20000000800 */
[----:B------:R-:W-:Y:S01]  /*8870*/  FMNMX R33, R51, R6, !PT ;  /* 0x0000000633217209 */ /* 0x000fe20007800000 */
[----:B-1----:R-:W-:Y:S01]  /*8880*/  @!P2 FMUL R15, R15, R15 ;  /* 0x0000000f0f0fa220 */ /* 0x002fe20000400000 */
[----:B------:R-:W-:Y:S01]  /*8890*/  FSETP.GEU.AND P2, PT, R14, -126, PT ;  /* 0xc2fc00000e00780b */ /* 0x000fe20003f4e000 */
[----:B------:R-:W-:Y:S01]  /*88a0*/  @!P3 FMUL R25, R25, 0.5 ;  /* 0x3f0000001919b820 */ /* 0x000fe20000400000 */
[----:B------:R-:W-:-:S03]  /*88b0*/  FMNMX R6, R54, R33, !PT ;  /* 0x0000002136067209 */ /* 0x000fc60007800000 */
[----:B------:R-:W1:Y:S01]  /*88c0*/  MUFU.EX2 R21, R21 ;  /* 0x0000001500157308 */ /* 0x000e620000000800 */
[----:B--2---:R-:W-:Y:S01]  /*88d0*/  @!P4 FMUL R13, R13, R13 ;  /* 0x0000000d0d0dc220 */ /* 0x004fe20000400000 */
[----:B------:R-:W-:Y:S02]  /*88e0*/  FSETP.GEU.AND P4, PT, R40, -126, PT ;  /* 0xc2fc00002800780b */ /* 0x000fe40003f8e000 */
[----:B------:R-:W-:-:S04]  /*88f0*/  FMNMX R33, R55, R6, !PT ;  /* 0x0000000637217209 */ /* 0x000fc80007800000 */
[----:B------:R-:W2:Y:S01]  /*8900*/  MUFU.EX2 R25, R25 ;  /* 0x0000001900197308 */ /* 0x000ea20000000800 */
[----:B---3--:R-:W-:Y:S01]  /*8910*/  @!P6 FMUL R12, R12, R12 ;  /* 0x0000000c0c0ce220 */ /* 0x008fe20000400000 */
[----:B------:R-:W-:Y:S01]  /*8920*/  FSETP.GEU.AND P6, PT, R29, -126, PT ;  /* 0xc2fc00001d00780b */ /* 0x000fe20003fce000 */
[----:B------:R-:W-:Y:S01]  /*8930*/  @!P2 FMUL R14, R14, 0.5 ;  /* 0x3f0000000e0ea820 */ /* 0x000fe20000400000 */
[----:B------:R-:W-:Y:S01]  /*8940*/  FMNMX R6, R58, R33, !PT ;  /* 0x000000213a067209 */ /* 0x000fe20007800000 */
[----:B------:R-:W-:Y:S02]  /*8950*/  FFMA R33, R49, UR18, -R114 ;  /* 0x0000001231217c23 */ /* 0x000fe40008000872 */
[----:B------:R-:W-:Y:S01]  /*8960*/  @!P4 FMUL R40, R40, 0.5 ;  /* 0x3f0000002828c820 */ /* 0x000fe20000400000 */
[----:B------:R-:W-:Y:S01]  /*8970*/  FMNMX R37, R59, R6, !PT ;  /* 0x000000063b257209 */ /* 0x000fe20007800000 */
[----:B-1----:R-:W-:Y:S01]  /*8980*/  @!P5 FMUL R21, R21, R21 ;  /* 0x000000151515d220 */ /* 0x002fe20000400000 */
[----:B------:R-:W1:Y:S01]  /*8990*/  MUFU.EX2 R14, R14 ;  /* 0x0000000e000e7308 */ /* 0x000e620000000800 */
[----:B------:R-:W-:-:S02]  /*89a0*/  FSETP.GEU.AND P5, PT, R36, -126, PT ;  /* 0xc2fc00002400780b */ /* 0x000fc40003fae000 */
[----:B------:R-:W-:Y:S02]  /*89b0*/  FMNMX R6, R62, R37, !PT ;  /* 0x000000253e067209 */ /* 0x000fe40007800000 */
[----:B------:R-:W-:Y:S01]  /*89c0*/  @!P6 FMUL R29, R29, 0.5 ;  /* 0x3f0000001d1de820 */ /* 0x000fe20000400000 */
[----:B--2---:R-:W-:Y:S02]  /*89d0*/  @!P3 FMUL R25, R25, R25 ;  /* 0x000000191919b220 */ /* 0x004fe40000400000 */
[----:B------:R2:W3:Y:S01]  /*89e0*/  MUFU.EX2 R32, R40 ;  /* 0x0000002800207308 */ /* 0x0004e20000000800 */
[----:B------:R-:W-:Y:S02]  /*89f0*/  FSETP.GEU.AND P3, PT, R20, -126, PT ;  /* 0xc2fc00001400780b */ /* 0x000fe40003f6e000 */
[----:B------:R-:W-:-:S03]  /*8a00*/  FMNMX R37, R63, R6, !PT ;  /* 0x000000063f257209 */ /* 0x000fc60007800000 */
[----:B------:R-:W-:Y:S01]  /*8a10*/  @!P5 FMUL R36, R36, 0.5 ;  /* 0x3f0000002424d820 */ /* 0x000fe20000400000 */
[----:B------:R-:W-:Y:S01]  /*8a20*/  FMNMX R6, R66, R37, !PT ;  /* 0x0000002542067209 */ /* 0x000fe20007800000 */
[----:B------:R-:W4:Y:S01]  /*8a30*/  MUFU.EX2 R29, R29 ;  /* 0x0000001d001d7308 */ /* 0x000f220000000800 */
[--C-:B------:R-:W-:Y:S01]  /*8a40*/  FFMA R37, R53, UR18, -R114.reuse ;  /* 0x0000001235257c23 */ /* 0x100fe20008000872 */
[----:B-1----:R-:W-:Y:S01]  /*8a50*/  @!P2 FMUL R14, R14, R14 ;  /* 0x0000000e0e0ea220 */ /* 0x002fe20000400000 */
[----:B------:R-:W-:Y:S01]  /*8a60*/  FMNMX R41, R67, R6, !PT ;  /* 0x0000000643297209 */ /* 0x000fe20007800000 */
[--C-:B--2---:R-:W-:Y:S01]  /*8a70*/  FFMA R40, R57, UR18, -R114.reuse ;  /* 0x0000001239287c23 */ /* 0x104fe20008000872 */
[--C-:B------:R-:W-:Y:S01]  /*8a80*/  FFMA R57, R72, UR18, -R114.reuse ;  /* 0x0000001248397c23 */ /* 0x100fe20008000872 */
[----:B------:R-:W-:Y:S01]  /*8a90*/  @!P3 FMUL R20, R20, 0.5 ;  /* 0x3f0000001414b820 */ /* 0x000fe20000400000 */
[----:B------:R-:W-:Y:S01]  /*8aa0*/  FMNMX R6, R70, R41, !PT ;  /* 0x0000002946067209 */ /* 0x000fe20007800000 */
[--C-:B------:R-:W-:Y:S01]  /*8ab0*/  FFMA R41, R56, UR18, -R114.reuse ;  /* 0x0000001238297c23 */ /* 0x100fe20008000872 */
[----:B---3--:R-:W-:Y:S01]  /*8ac0*/  @!P4 FMUL R32, R32, R32 ;  /* 0x000000202020c220 */ /* 0x008fe20000400000 */
[----:B------:R-:W-:Y:S01]  /*8ad0*/  FSETP.GEU.AND P4, PT, R33, -126, PT ;  /* 0xc2fc00002100780b */ /* 0x000fe20003f8e000 */
[----:B------:R-:W1:Y:S01]  /*8ae0*/  MUFU.EX2 R36, R36 ;  /* 0x0000002400247308 */ /* 0x000e620000000800 */
[----:B------:R-:W-:Y:S01]  /*8af0*/  FSETP.GEU.AND P2, PT, R37, -126, PT ;  /* 0xc2fc00002500780b */ /* 0x000fe20003f4e000 */
[--C-:B------:R-:W-:Y:S01]  /*8b00*/  FFMA R53, R68, UR18, -R114.reuse ;  /* 0x0000001244357c23 */ /* 0x100fe20008000872 */
[----:B------:R-:W-:Y:S01]  /*8b10*/  FMNMX R45, R71, R6, !PT ;  /* 0x00000006472d7209 */ /* 0x000fe20007800000 */
[--C-:B------:R-:W-:Y:S01]  /*8b20*/  FFMA R56, R73, UR18, -R114.reuse ;  /* 0x0000001249387c23 */ /* 0x100fe20008000872 */
[----:B------:R-:W-:Y:S01]  /*8b30*/  FFMA R68, R85, UR18, -R114 ;  /* 0x0000001255447c23 */ /* 0x000fe20008000872 */
[----:B----4-:R-:W-:Y:S01]  /*8b40*/  @!P6 FMUL R29, R29, R29 ;  /* 0x0000001d1d1de220 */ /* 0x010fe20000400000 */
[----:B------:R-:W-:Y:S01]  /*8b50*/  FSETP.GEU.AND P6, PT, R41, -126, PT ;  /* 0xc2fc00002900780b */ /* 0x000fe20003fce000 */
[----:B------:R-:W2:Y:S01]  /*8b60*/  MUFU.EX2 R20, R20 ;  /* 0x0000001400147308 */ /* 0x000ea20000000800 */
[----:B------:R-:W-:-:S03]  /*8b70*/  FMNMX R6, R74, R45, !PT ;  /* 0x0000002d4a067209 */ /* 0x000fc60007800000 */
[----:B------:R-:W-:Y:S01]  /*8b80*/  @!P4 FMUL R33, R33, 0.5 ;  /* 0x3f0000002121c820 */ /* 0x000fe20000400000 */
[----:B------:R-:W-:Y:S01]  /*8b90*/  FMNMX R45, R75, R6, !PT ;  /* 0x000000064b2d7209 */ /* 0x000fe20007800000 */
[----:B------:R-:W-:-:S03]  /*8ba0*/  @!P2 FMUL R37, R37, 0.5 ;  /* 0x3f0000002525a820 */ /* 0x000fc60000400000 */
[----:B------:R-:W-:Y:S01]  /*8bb0*/  FMNMX R6, R78, R45, !PT ;  /* 0x0000002d4e067209 */ /* 0x000fe20007800000 */
[----:B------:R-:W3:Y:S01]  /*8bc0*/  MUFU.EX2 R33, R33 ;  /* 0x0000002100217308 */ /* 0x000ee20000000800 */
[----:B-1----:R-:W-:Y:S01]  /*8bd0*/  @!P5 FMUL R36, R36, R36 ;  /* 0x000000242424d220 */ /* 0x002fe20000400000 */
[----:B------:R-:W-:Y:S01]  /*8be0*/  @!P6 FMUL R41, R41, 0.5 ;  /* 0x3f0000002929e820 */ /* 0x000fe20000400000 */
[----:B------:R-:W-:Y:S01]  /*8bf0*/  FMNMX R49, R79, R6, !PT ;  /* 0x000000064f317209 */ /* 0x000fe20007800000 */
[--C-:B------:R-:W-:Y:S01]  /*8c00*/  FFMA R45, R60, UR18, -R114.reuse ;  /* 0x000000123c2d7c23 */ /* 0x100fe20008000872 */
[----:B------:R-:W-:Y:S01]  /*8c10*/  FSETP.GEU.AND P5, PT, R40, -126, PT ;  /* 0xc2fc00002800780b */ /* 0x000fe20003fae000 */
[----:B------:R-:W-:Y:S01]  /*8c20*/  FFMA R60, R77, UR18, -R114 ;  /* 0x000000124d3c7c23 */ /* 0x000fe20008000872 */
[----:B--2---:R-:W-:Y:S01]  /*8c30*/  @!P3 FMUL R20, R20, R20 ;  /* 0x000000141414b220 */ /* 0x004fe20000400000 */
[----:B------:R-:W-:Y:S01]  /*8c40*/  FSETP.GEU.AND P3, PT, R44, -126, PT ;  /* 0xc2fc00002c00780b */ /* 0x000fe20003f6e000 */
[----:B------:R-:W1:Y:S01]  /*8c50*/  MUFU.EX2 R37, R37 ;  /* 0x0000002500257308 */ /* 0x000e620000000800 */
[----:B------:R-:W-:-:S04]  /*8c60*/  FMNMX R6, R82, R49, !PT ;  /* 0x0000003152067209 */ /* 0x000fc80007800000 */
[----:B------:R-:W-:-:S03]  /*8c70*/  FMNMX R49, R83, R6, !PT ;  /* 0x0000000653317209 */ /* 0x000fc60007800000 */
[----:B------:R-:W2:Y:S01]  /*8c80*/  MUFU.EX2 R41, R41 ;  /* 0x0000002900297308 */ /* 0x000ea20000000800 */
[----:B------:R-:W-:Y:S01]  /*8c90*/  FMNMX R6, R86, R49, !PT ;  /* 0x0000003156067209 */ /* 0x000fe20007800000 */
[--C-:B------:R-:W-:Y:S01]  /*8ca0*/  FFMA R49, R64, UR18, -R114.reuse ;  /* 0x0000001240317c23 */ /* 0x100fe20008000872 */
[----:B------:R-:W-:Y:S01]  /*8cb0*/  @!P5 FMUL R40, R40, 0.5 ;  /* 0x3f0000002828d820 */ /* 0x000fe20000400000 */
[----:B------:R-:W-:Y:S01]  /*8cc0*/  @!P3 FMUL R44, R44, 0.5 ;  /* 0x3f0000002c2cb820 */ /* 0x000fe20000400000 */
[----:B---3--:R-:W-:Y:S01]  /*8cd0*/  @!P4 FMUL R33, R33, R33 ;  /* 0x000000212121c220 */ /* 0x008fe20000400000 */
[----:B------:R-:W-:Y:S01]  /*8ce0*/  FSETP.GEU.AND P4, PT, R45, -126, PT ;  /* 0xc2fc00002d00780b */ /* 0x000fe20003f8e000 */
[----:B------:R-:W-:Y:S01]  /*8cf0*/  FFMA R64, R81, UR18, -R114 ;  /* 0x0000001251407c23 */ /* 0x000fe20008000872 */
[----:B------:R-:W-:Y:S01]  /*8d00*/  FMNMX R6, R87, R6, !PT ;  /* 0x0000000657067209 */ /* 0x000fe20007800000 */
[----:B-1----:R-:W-:Y:S01]  /*8d10*/  @!P2 FMUL R37, R37, R37 ;  /* 0x000000252525a220 */ /* 0x002fe20000400000 */
[----:B------:R-:W-:Y:S01]  /*8d20*/  FSETP.GEU.AND P2, PT, R49, -126, PT ;  /* 0xc2fc00003100780b */ /* 0x000fe20003f4e000 */
[----:B------:R-:W1:Y:S02]  /*8d30*/  MUFU.EX2 R44, R44 ;  /* 0x0000002c002c7308 */ /* 0x000e640000000800 */
[----:B------:R-:W3:Y:S01]  /*8d40*/  SHFL.BFLY PT, R61, R6, 0x1, 0x1f ;  /* 0x0c201f00063d7f89 */ /* 0x000ee200000e0000 */
[----:B--2---:R-:W-:Y:S01]  /*8d50*/  @!P6 FMUL R41, R41, R41 ;  /* 0x000000292929e220 */ /* 0x004fe20000400000 */
[----:B------:R-:W-:-:S04]  /*8d60*/  FSETP.GEU.AND P6, PT, R48, -126, PT ;  /* 0xc2fc00003000780b */ /* 0x000fc80003fce000 */
[----:B------:R-:W2:Y:S01]  /*8d70*/  MUFU.EX2 R40, R40 ;  /* 0x0000002800287308 */ /* 0x000ea20000000800 */
[----:B------:R-:W-:-:S03]  /*8d80*/  @!P4 FMUL R45, R45, 0.5 ;  /* 0x3f0000002d2dc820 */ /* 0x000fc60000400000 */
[----:B------:R-:W-:-:S04]  /*8d90*/  @!P2 FMUL R49, R49, 0.5 ;  /* 0x3f0000003131a820 */ /* 0x000fc80000400000 */
[----:B------:R-:W4:Y:S01]  /*8da0*/  MUFU.EX2 R45, R45 ;  /* 0x0000002d002d7308 */ /* 0x000f220000000800 */
[----:B-1----:R-:W-:Y:S01]  /*8db0*/  @!P3 FMUL R44, R44, R44 ;  /* 0x0000002c2c2cb220 */ /* 0x002fe20000400000 */
[----:B------:R-:W-:Y:S01]  /*8dc0*/  FSETP.GEU.AND P3, PT, R57, -126, PT ;  /* 0xc2fc00003900780b */ /* 0x000fe20003f6e000 */
[----:B------:R-:W-:-:S05]  /*8dd0*/  @!P6 FMUL R48, R48, 0.5 ;  /* 0x3f0000003030e820 */ /* 0x000fca0000400000 */
[----:B------:R-:W1:Y:S01]  /*8de0*/  MUFU.EX2 R49, R49 ;  /* 0x0000003100317308 */ /* 0x000e620000000800 */
[----:B--2---:R-:W-:Y:S01]  /*8df0*/  @!P5 FMUL R40, R40, R40 ;  /* 0x000000282828d220 */ /* 0x004fe20000400000 */
[----:B------:R-:W-:Y:S02]  /*8e00*/  FSETP.GEU.AND P5, PT, R53, -126, PT ;  /* 0xc2fc00003500780b */ /* 0x000fe40003fae000 */
[----:B---3--:R-:W-:Y:S01]  /*8e10*/  FMNMX R6, R6, R61, !PT ;  /* 0x0000003d06067209 */ /* 0x008fe20007800000 */
[----:B------:R-:W-:Y:S02]  /*8e20*/  FFMA R61, R76, UR18, -R114 ;  /* 0x000000124c3d7c23 */ /* 0x000fe40008000872 */
[----:B------:R-:W-:Y:S01]  /*8e30*/  @!P3 FMUL R57, R57, 0.5 ;  /* 0x3f0000003939b820 */ /* 0x000fe20000400000 */
[----:B------:R-:W2:Y:S01]  /*8e40*/  MUFU.EX2 R48, R48 ;  /* 0x0000003000307308 */ /* 0x000ea20000000800 */
[----:B----4-:R-:W-:Y:S01]  /*8e50*/  @!P4 FMUL R45, R45, R45 ;  /* 0x0000002d2d2dc220 */ /* 0x010fe20000400000 */
[----:B------:R-:W-:Y:S01]  /*8e60*/  FSETP.GEU.AND P4, PT, R52, -126, PT ;  /* 0xc2fc00003400780b */ /* 0x000fe20003f8e000 */
[----:B------:R-:W3:Y:S04]  /*8e70*/  SHFL.BFLY PT, R69, R6, 0x2, 0x1f ;  /* 0x0c401f0006457f89 */ /* 0x000ee800000e0000 */
[----:B------:R-:W-:Y:S01]  /*8e80*/  @!P5 FMUL R53, R53, 0.5 ;  /* 0x3f0000003535d820 */ /* 0x000fe20000400000 */
[----:B------:R-:W4:Y:S01]  /*8e90*/  MUFU.EX2 R57, R57 ;  /* 0x0000003900397308 */ /* 0x000f220000000800 */
[----:B-1----:R-:W-:Y:S01]  /*8ea0*/  @!P2 FMUL R49, R49, R49 ;  /* 0x000000313131a220 */ /* 0x002fe20000400000 */
[----:B------:R-:W-:-:S03]  /*8eb0*/  FSETP.GEU.AND P2, PT, R56, -126, PT ;  /* 0xc2fc00003800780b */ /* 0x000fc60003f4e000 */
[----:B------:R-:W-:Y:S01]  /*8ec0*/  FADD R9, R28, R49 ;  /* 0x000000311c097221 */ /* 0x000fe20000000000 */
[----:B------:R-:W-:Y:S01]  /*8ed0*/  F2FP.F16.F32.PACK_AB R28, R15, R28 ;  /* 0x0000001c0f1c723e */ /* 0x000fe200000000ff */
[----:B------:R-:W-:Y:S01]  /*8ee0*/  @!P4 FMUL R52, R52, 0.5 ;  /* 0x3f0000003434c820 */ /* 0x000fe20000400000 */
[----:B------:R-:W1:Y:S01]  /*8ef0*/  MUFU.EX2 R53, R53 ;  /* 0x0000003500357308 */ /* 0x000e620000000800 */
[----:B--2---:R-:W-:Y:S01]  /*8f00*/  @!P6 FMUL R48, R48, R48 ;  /* 0x000000303030e220 */ /* 0x004fe20000400000 */
[----:B------:R-:W-:-:S05]  /*8f10*/  FSETP.GEU.AND P6, PT, R61, -126, PT ;  /* 0xc2fc00003d00780b */ /* 0x000fca0003fce000 */
[----:B------:R-:W-:Y:S01]  /*8f20*/  @!P2 FMUL R56, R56, 0.5 ;  /* 0x3f0000003838a820 */ /* 0x000fe20000400000 */
[----:B------:R-:W2:Y:S01]  /*8f30*/  MUFU.EX2 R52, R52 ;  /* 0x0000003400347308 */ /* 0x000ea20000000800 */
[----:B----4-:R-:W-:Y:S01]  /*8f40*/  @!P3 FMUL R57, R57, R57 ;  /* 0x000000393939b220 */ /* 0x010fe20000400000 */
[----:B------:R-:W-:Y:S02]  /*8f50*/  FSETP.GEU.AND P3, PT, R64, -126, PT ;  /* 0xc2fc00004000780b */ /* 0x000fe40003f6e000 */
[----:B---3--:R-:W-:Y:S01]  /*8f60*/  FMNMX R6, R6, R69, !PT ;  /* 0x0000004506067209 */ /* 0x008fe20007800000 */
[----:B------:R-:W-:Y:S02]  /*8f70*/  FFMA R69, R84, UR18, -R114 ;  /* 0x0000001254457c23 */ /* 0x000fe40008000872 */
[----:B------:R-:W-:Y:S01]  /*8f80*/  @!P6 FMUL R61, R61, 0.5 ;  /* 0x3f0000003d3de820 */ /* 0x000fe20000400000 */
[----:B------:R-:W3:Y:S01]  /*8f90*/  MUFU.EX2 R56, R56 ;  /* 0x0000003800387308 */ /* 0x000ee20000000800 */
[----:B-1----:R-:W-:Y:S01]  /*8fa0*/  @!P5 FMUL R53, R53, R53 ;  /* 0x000000353535d220 */ /* 0x002fe20000400000 */
[----:B------:R-:W-:-:S05]  /*8fb0*/  FSETP.GEU.AND P5, PT, R60, -126, PT ;  /* 0xc2fc00003c00780b */ /* 0x000fca0003fae000 */
[----:B------:R-:W-:Y:S01]  /*8fc0*/  @!P3 FMUL R64, R64, 0.5 ;  /* 0x3f0000004040b820 */ /* 0x000fe20000400000 */
[----:B------:R-:W1:Y:S01]  /*8fd0*/  MUFU.EX2 R61, R61 ;  /* 0x0000003d003d7308 */ /* 0x000e620000000800 */
[----:B--2---:R-:W-:Y:S01]  /*8fe0*/  @!P4 FMUL R52, R52, R52 ;  /* 0x000000343434c220 */ /* 0x004fe20000400000 */
[----:B------:R-:W-:-:S05]  /*8ff0*/  FSETP.GEU.AND P4, PT, R65, -126, PT ;  /* 0xc2fc00004100780b */ /* 0x000fca0003f8e000 */
[----:B------:R-:W-:Y:S01]  /*9000*/  @!P5 FMUL R60, R60, 0.5 ;  /* 0x3f0000003c3cd820 */ /* 0x000fe20000400000 */
[----:B------:R-:W2:Y:S01]  /*9010*/  MUFU.EX2 R64, R64 ;  /* 0x0000004000407308 */ /* 0x000ea20000000800 */
[----:B---3--:R-:W-:Y:S01]  /*9020*/  @!P2 FMUL R56, R56, R56 ;  /* 0x000000383838a220 */ /* 0x008fe20000400000 */
[----:B------:R-:W-:-:S04]  /*9030*/  FSETP.NEU.AND P2, PT, R6, -INF , PT ;  /* 0xff8000000600780b */ /* 0x000fc80003f4d000 */
[----:B------:R-:W-:Y:S01]  /*9040*/  FSEL R73, R6, RZ, P2 ;  /* 0x000000ff06497208 */ /* 0x000fe20001000000 */
[----:B------:R-:W-:Y:S01]  /*9050*/  @!P4 FMUL R65, R65, 0.5 ;  /* 0x3f0000004141c820 */ /* 0x000fe20000400000 */
[----:B------:R-:W3:Y:S01]  /*9060*/  MUFU.EX2 R60, R60 ;  /* 0x0000003c003c7308 */ /* 0x000ee20000000800 */
[----:B-1----:R-:W-:Y:S01]  /*9070*/  @!P6 FMUL R61, R61, R61 ;  /* 0x0000003d3d3de220 */ /* 0x002fe20000400000 */
[----:B------:R-:W-:Y:S01]  /*9080*/  FSETP.GEU.AND P6, PT, R68, -126, PT ;  /* 0xc2fc00004400780b */ /* 0x000fe20003fce000 */
[----:B------:R-:W-:Y:S01]  /*9090*/  FMUL R116, R73, UR18 ;  /* 0x0000001249747c20 */ /* 0x000fe20008400000 */
[----:B------:R-:W-:-:S03]  /*90a0*/  FSETP.GEU.AND P2, PT, R69, -126, PT ;  /* 0xc2fc00004500780b */ /* 0x000fc60003f4e000 */
[--C-:B------:R-:W-:Y:S01]  /*90b0*/  FFMA R30, R30, UR18, -R116.reuse ;  /* 0x000000121e1e7c23 */ /* 0x100fe20008000874 */
[--C-:B------:R-:W-:Y:S01]  /*90c0*/  FFMA R113, R113, UR18, -R116.reuse ;  /* 0x0000001271717c23 */ /* 0x100fe20008000874 */
[----:B--2---:R-:W-:Y:S01]  /*90d0*/  @!P3 FMUL R64, R64, R64 ;  /* 0x000000404040b220 */ /* 0x004fe20000400000 */
[----:B------:R-:W1:Y:S01]  /*90e0*/  MUFU.EX2 R65, R65 ;  /* 0x0000004100417308 */ /* 0x000e620000000800 */
[--C-:B------:R-:W-:Y:S01]  /*90f0*/  FFMA R72, R27, UR18, -R116.reuse ;  /* 0x000000121b487c23 */ /* 0x100fe20008000874 */
[----:B------:R-:W-:Y:S01]  /*9100*/  FSETP.GEU.AND P3, PT, R30, -126, PT ;  /* 0xc2fc00001e00780b */ /* 0x000fe20003f6e000 */
        /* <DEDUP_REMOVED lines=10> */
[--C-:B------:R-:W-:Y:S01]  /*91b0*/  FFMA R114, R43, UR18, -R116.reuse ;  /* 0x000000122b727c23 */ /* 0x100fe20008000874 */
[--C-:B------:R-:W-:Y:S01]  /*91c0*/  FFMA R42, R42, UR18, -R116.reuse ;  /* 0x000000122a2a7c23 */ /* 0x100fe20008000874 */
[----:B------:R-:W-:Y:S01]  /*91d0*/  @!P3 FMUL R30, R30, 0.5 ;  /* 0x3f0000001e1eb820 */ /* 0x000fe20000400000 */
[--C-:B------:R-:W-:Y:S01]  /*91e0*/  FFMA R50, R50, UR18, -R116.reuse ;  /* 0x0000001232327c23 */ /* 0x100fe20008000874 */
[----:B-1----:R-:W-:Y:S01]  /*91f0*/  @!P4 FMUL R65, R65, R65 ;  /* 0x000000414141c220 */ /* 0x002fe20000400000 */
[----:B------:R-:W-:Y:S01]  /*9200*/  FSETP.GEU.AND P4, PT, R72, -126, PT ;  /* 0xc2fc00004800780b */ /* 0x000fe20003f8e000 */
[----:B------:R-:W1:Y:S01]  /*9210*/  MUFU.EX2 R69, R69 ;  /* 0x0000004500457308 */ /* 0x000e620000000800 */
[--C-:B------:R-:W-:Y:S01]  /*9220*/  FFMA R46, R46, UR18, -R116.reuse ;  /* 0x000000122e2e7c23 */ /* 0x100fe20008000874 */
[----:B------:R-:W-:Y:S01]  /*9230*/  @!P5 FMUL R113, R113, 0.5 ;  /* 0x3f0000007171d820 */ /* 0x000fe20000400000 */
[--C-:B------:R-:W-:Y:S01]  /*9240*/  FFMA R47, R47, UR18, -R116.reuse ;  /* 0x000000122f2f7c23 */ /* 0x100fe20008000874 */
[--C-:B------:R-:W-:Y:S01]  /*9250*/  FFMA R54, R54, UR18, -R116.reuse ;  /* 0x0000001236367c23 */ /* 0x100fe20008000874 */
[--C-:B------:R-:W-:Y:S01]  /*9260*/  FFMA R51, R51, UR18, -R116.reuse ;  /* 0x0000001233337c23 */ /* 0x100fe20008000874 */
[--C-:B------:R-:W-:Y:S01]  /*9270*/  FFMA R59, R59, UR18, -R116.reuse ;  /* 0x000000123b3b7c23 */ /* 0x100fe20008000874 */
[--C-:B------:R-:W-:Y:S01]  /*9280*/  FFMA R55, R55, UR18, -R116.reuse ;  /* 0x0000001237377c23 */ /* 0x100fe20008000874 */
[----:B------:R3:W4:Y:S01]  /*9290*/  MUFU.EX2 R31, R30 ;  /* 0x0000001e001f7308 */ /* 0x0007220000000800 */
[----:B--2---:R-:W-:Y:S01]  /*92a0*/  @!P6 FMUL R68, R68, R68 ;  /* 0x000000444444e220 */ /* 0x004fe20000400000 */
[----:B------:R-:W-:Y:S01]  /*92b0*/  FSETP.GEU.AND P6, PT, R34, -126, PT ;  /* 0xc2fc00002200780b */ /* 0x000fe20003fce000 */
[--C-:B------:R-:W-:Y:S01]  /*92c0*/  FFMA R83, R83, UR18, -R116.reuse ;  /* 0x0000001253537c23 */ /* 0x100fe20008000874 */
[----:B------:R-:W-:Y:S01]  /*92d0*/  @!P4 FMUL R72, R72, 0.5 ;  /* 0x3f0000004848c820 */ /* 0x000fe20000400000 */
[----:B------:R-:W-:-:S03]  /*92e0*/  FFMA R79, R79, UR18, -R116 ;  /* 0x000000124f4f7c23 */ /* 0x000fc60008000874 */
[----:B------:R-:W2:Y:S01]  /*92f0*/  MUFU.EX2 R27, R113 ;  /* 0x00000071001b7308 */ /* 0x000ea20000000800 */
[----:B-1----:R-:W-:Y:S01]  /*9300*/  @!P2 FMUL R69, R69, R69 ;  /* 0x000000454545a220 */ /* 0x002fe20000400000 */
[----:B------:R-:W-:Y:S01]  /*9310*/  FSETP.GEU.AND P2, PT, R76, -126, PT ;  /* 0xc2fc00004c00780b */ /* 0x000fe20003f4e000 */
[----:B---3--:R-:W-:-:S04]  /*9320*/  FFMA R30, R58, UR18, -R116 ;  /* 0x000000123a1e7c23 */ /* 0x008fc80008000874 */
[----:B------:R-:W-:Y:S01]  /*9330*/  @!P6 FMUL R34, R34, 0.5 ;  /* 0x3f0000002222e820 */ /* 0x000fe20000400000 */
[----:B------:R-:W1:Y:S01]  /*9340*/  MUFU.EX2 R72, R72 ;  /* 0x0000004800487308 */ /* 0x000e620000000800 */
[----:B----4-:R-:W-:Y:S01]  /*9350*/  @!P3 FMUL R31, R31, R31 ;  /* 0x0000001f1f1fb220 */ /* 0x010fe20000400000 */
[----:B------:R-:W-:-:S05]  /*9360*/  FSETP.GEU.AND P3, PT, R84, -126, PT ;  /* 0xc2fc00005400780b */ /* 0x000fca0003f6e000 */
[----:B------:R-:W-:Y:S01]  /*9370*/  @!P2 FMUL R76, R76, 0.5 ;  /* 0x3f0000004c4ca820 */ /* 0x000fe20000400000 */
[----:B------:R3:W4:Y:S01]  /*9380*/  MUFU.EX2 R35, R34 ;  /* 0x0000002200237308 */ /* 0x0007220000000800 */
[----:B--2---:R-:W-:Y:S01]  /*9390*/  @!P5 FMUL R27, R27, R27 ;  /* 0x0000001b1b1bd220 */ /* 0x004fe20000400000 */
[----:B------:R-:W-:-:S05]  /*93a0*/  FSETP.GEU.AND P5, PT, R80, -126, PT ;  /* 0xc2fc00005000780b */ /* 0x000fca0003fae000 */
[----:B------:R-:W-:Y:S01]  /*93b0*/  @!P3 FMUL R84, R84, 0.5 ;  /* 0x3f0000005454b820 */ /* 0x000fe20000400000 */
        /* <DEDUP_REMOVED lines=37> */
[----:B-----5:R-:W-:Y:S01]  /*9610*/  @!P3 FMUL R81, R81, R81 ;  /* 0x000000515151b220 */ /* 0x020fe20000400000 */
[----:B------:R-:W-:Y:S01]  /*9620*/  FSETP.GEU.AND P3, PT, R59, -126, PT ;  /* 0xc2fc00003b00780b */ /* 0x000fe20003f6e000 */
[----:B-1----:R-:W-:-:S04]  /*9630*/  FFMA R46, R70, UR18, -R116 ;  /* 0x00000012462e7c23 */ /* 0x002fc80008000874 */
[----:B------:R-:W-:Y:S01]  /*9640*/  @!P2 FMUL R51, R51, 0.5 ;  /* 0x3f0000003333a820 */ /* 0x000fe20000400000 */
[----:B------:R1:W5:Y:S01]  /*9650*/  MUFU.EX2 R58, R54 ;  /* 0x00000036003a7308 */ /* 0x0003620000000800 */
[----:B--2---:R-:W-:Y:S01]  /*9660*/  @!P5 FMUL R77, R77, R77 ;  /* 0x0000004d4d4dd220 */ /* 0x004fe20000400000 */
[----:B------:R-:W-:Y:S01]  /*9670*/  FSETP.GEU.AND P5, PT, R55, -126, PT ;  /* 0xc2fc00003700780b */ /* 0x000fe20003fae000 */
[----:B---3--:R-:W-:-:S04]  /*9680*/  FFMA R47, R74, UR18, -R116 ;  /* 0x000000124a2f7c23 */ /* 0x008fc80008000874 */
[----:B------:R-:W-:Y:S01]  /*9690*/  @!P3 FMUL R59, R59, 0.5 ;  /* 0x3f0000003b3bb820 */ /* 0x000fe20000400000 */
[----:B------:R2:W3:Y:S01]  /*96a0*/  MUFU.EX2 R120, R51 ;  /* 0x0000003300787308 */ /* 0x0004e20000000800 */
[----:B----4-:R-:W-:Y:S01]  /*96b0*/  @!P4 FMUL R118, R118, R118 ;  /* 0x000000767676c220 */ /* 0x010fe20000400000 */
[----:B------:R-:W-:Y:S01]  /*96c0*/  FSETP.GEU.AND P4, PT, R30, -126, PT ;  /* 0xc2fc00001e00780b */ /* 0x000fe20003f8e000 */
[----:B-1----:R-:W-:Y:S01]  /*96d0*/  FADD R54, -R73, R8 ;  /* 0x0000000849367221 */ /* 0x002fe20000000100 */
[----:B------:R-:W-:Y:S01]  /*96e0*/  FADD R8, R24, R41 ;  /* 0x0000002918087221 */ /* 0x000fe20000000000 */
[----:B------:R-:W-:Y:S02]  /*96f0*/  F2FP.F16.F32.PACK_AB R24, R11, R24 ;  /* 0x000000180b18723e */ /* 0x000fe400000000ff */
[----:B------:R-:W-:Y:S01]  /*9700*/  @!P5 FMUL R55, R55, 0.5 ;  /* 0x3f0000003737d820 */ /* 0x000fe20000400000 */
[----:B------:R-:W1:Y:S01]  /*9710*/  MUFU.EX2 R63, R59 ;  /* 0x0000003b003f7308 */ /* 0x000e620000000800 */
[----:B-----5:R-:W-:Y:S01]  /*9720*/  @!P6 FMUL R58, R58, R58 ;  /* 0x0000003a3a3ae220 */ /* 0x020fe20000400000 */
[----:B------:R-:W-:Y:S01]  /*9730*/  FSETP.GEU.AND P6, PT, R38, -126, PT ;  /* 0xc2fc00002600780b */ /* 0x000fe20003fce000 */
[----:B------:R-:W-:Y:S01]  /*9740*/  FMUL R54, R54, UR18 ;  /* 0x0000001236367c20 */ /* 0x000fe20008400000 */
[----:B--2---:R-:W-:-:S03]  /*9750*/  FADD R51, R37, R68 ;  /* 0x0000004425337221 */ /* 0x004fc60000000000 */
[----:B------:R-:W-:Y:S01]  /*9760*/  @!P4 FMUL R30, R30, 0.5 ;  /* 0x3f0000001e1ec820 */ /* 0x000fe20000400000 */
[----:B------:R-:W2:Y:S01]  /*9770*/  MUFU.EX2 R85, R55 ;  /* 0x0000003700557308 */ /* 0x000ea20000000800 */
[----:B---3--:R-:W-:Y:S01]  /*9780*/  @!P2 FMUL R120, R120, R120 ;  /* 0x000000787878a220 */ /* 0x008fe20000400000 */
[----:B------:R-:W-:-:S05]  /*9790*/  FSETP.GEU.AND P2, PT, R34, -126, PT ;  /* 0xc2fc00002200780b */ /* 0x000fca0003f4e000 */
[----:B------:R-:W-:Y:S01]  /*97a0*/  @!P6 FMUL R38, R38, 0.5 ;  /* 0x3f0000002626e820 */ /* 0x000fe20000400000 */
[----:B------:R3:W4:Y:S01]  /*97b0*/  MUFU.EX2 R62, R30 ;  /* 0x0000001e003e7308 */ /* 0x0007220000000800 */
[----:B-1----:R-:W-:Y:S01]  /*97c0*/  @!P3 FMUL R63, R63, R63 ;  /* 0x0000003f3f3fb220 */ /* 0x002fe20000400000 */
[----:B------:R-:W-:-:S05]  /*97d0*/  FSETP.GEU.AND P3, PT, R46, -126, PT ;  /* 0xc2fc00002e00780b */ /* 0x000fca0003f6e000 */
[----:B------:R-:W-:Y:S01]  /*97e0*/  @!P2 FMUL R34, R34, 0.5 ;  /* 0x3f0000002222a820 */ /* 0x000fe20000400000 */
[----:B--2---:R-:W-:Y:S01]  /*97f0*/  @!P5 FMUL R85, R85, R85 ;  /* 0x000000555555d220 */ /* 0x004fe20000400000 */
[----:B---3--:R-:W-:Y:S01]  /*9800*/  FFMA R30, R67, UR18, -R116 ;  /* 0x00000012431e7c23 */ /* 0x008fe20008000874 */
[----:B------:R-:W-:Y:S01]  /*9810*/  FSETP.GEU.AND P5, PT, R42, -126, PT ;  /* 0xc2fc00002a00780b */ /* 0x000fe20003fae000 */
[----:B------:R1:W2:Y:S04]  /*9820*/  MUFU.EX2 R67, R38 ;  /* 0x0000002600437308 */ /* 0x0002a80000000800 */
[----:B------:R-:W-:Y:S01]  /*9830*/  @!P3 FMUL R46, R46, 0.5 ;  /* 0x3f0000002e2eb820 */ /* 0x000fe20000400000 */
[----:B----4-:R-:W-:Y:S01]  /*9840*/  @!P4 FMUL R62, R62, R62 ;  /* 0x0000003e3e3ec220 */ /* 0x010fe20000400000 */
[----:B------:R-:W-:-:S02]  /*9850*/  FSETP.GEU.AND P4, PT, R30, -126, PT ;  /* 0xc2fc00001e00780b */ /* 0x000fc40003f8e000 */
[----:B------:R3:W4:Y:S01]  /*9860*/  MUFU.EX2 R66, R34 ;  /* 0x0000002200427308 */ /* 0x0007220000000800 */
[----:B-1----:R-:W-:-:S03]  /*9870*/  FFMA R38, R75, UR18, -R116 ;  /* 0x000000124b267c23 */ /* 0x002fc60008000874 */
[----:B------:R-:W-:-:S04]  /*9880*/  @!P5 FMUL R42, R42, 0.5 ;  /* 0x3f0000002a2ad820 */ /* 0x000fc80000400000 */
[----:B------:R1:W5:Y:S01]  /*9890*/  MUFU.EX2 R74, R46 ;  /* 0x0000002e004a7308 */ /* 0x0003620000000800 */
[----:B--2---:R-:W-:Y:S01]  /*98a0*/  @!P6 FMUL R67, R67, R67 ;  /* 0x000000434343e220 */ /* 0x004fe20000400000 */
[----:B------:R-:W-:Y:S01]  /*98b0*/  FSETP.GEU.AND P6, PT, R47, -126, PT ;  /* 0xc2fc00002f00780b */ /* 0x000fe20003fce000 */
[----:B---3--:R-:W-:Y:S01]  /*98c0*/  FFMA R34, R71, UR18, -R116 ;  /* 0x0000001247227c23 */ /* 0x008fe20008000874 */
[----:B------:R-:W-:-:S04]  /*98d0*/  @!P4 FMUL R30, R30, 0.5 ;  /* 0x3f0000001e1ec820 */ /* 0x000fc80000400000 */
        /* <DEDUP_REMOVED lines=8> */
[--C-:B--2---:R-:W-:Y:S01]  /*9960*/  FFMA R42, R78, UR18, -R116.reuse ;  /* 0x000000124e2a7c23 */ /* 0x104fe20008000874 */
[----:B------:R-:W-:-:S04]  /*9970*/  FFMA R116, R87, UR18, -R116 ;  /* 0x0000001257747c23 */ /* 0x000fc80008000874 */
[----:B------:R2:W5:Y:S01]  /*9980*/  MUFU.EX2 R78, R47 ;  /* 0x0000002f004e7308 */ /* 0x0005620000000800 */
[----:B---3--:R-:W-:Y:S01]  /*9990*/  @!P5 FMUL R70, R70, R70 ;  /* 0x000000464646d220 */ /* 0x008fe20000400000 */
[----:B------:R-:W-:Y:S01]  /*99a0*/  FSETP.GEU.AND P5, PT, R38, -126, PT ;  /* 0xc2fc00002600780b */ /* 0x000fe20003fae000 */
[----:B------:R-:W-:Y:S01]  /*99b0*/  @!P2 FMUL R34, R34, 0.5 ;  /* 0x3f0000002222a820 */ /* 0x000fe20000400000 */
[----:B-1----:R-:W-:Y:S01]  /*99c0*/  FADD R30, R36, R65 ;  /* 0x00000041241e7221 */ /* 0x002fe20000000000 */
[----:B------:R-:W-:Y:S02]  /*99d0*/  F2FP.F16.F32.PACK_AB R36, R33, R36 ;  /* 0x000000242124723e */ /* 0x000fe400000000ff */
[----:B------:R-:W-:Y:S01]  /*99e0*/  @!P3 FMUL R46, R46, 0.5 ;  /* 0x3f0000002e2eb820 */ /* 0x000fe20000400000 */
[----:B------:R1:W3:Y:S01]  /*99f0*/  MUFU.EX2 R75, R34 ;  /* 0x00000022004b7308 */ /* 0x0002e20000000800 */
[----:B----4-:R-:W-:Y:S01]  /*9a00*/  @!P4 FMUL R71, R71, R71 ;  /* 0x000000474747c220 */ /* 0x010fe20000400000 */
[----:B------:R-:W-:Y:S01]  /*9a10*/  FSETP.GEU.AND P4, PT, R42, -126, PT ;  /* 0xc2fc00002a00780b */ /* 0x000fe20003f8e000 */
[----:B--2---:R-:W-:Y:S01]  /*9a20*/  FADD R47, R32, R57 ;  /* 0x00000039202f7221 */ /* 0x004fe20000000000 */
[----:B------:R-:W-:Y:S01]  /*9a30*/  FADD R55, R9, R30 ;  /* 0x0000001e09377221 */ /* 0x000fe20000000000 */
[----:B------:R-:W-:Y:S01]  /*9a40*/  FADD R9, R25, R56 ;  /* 0x0000003819097221 */ /* 0x000fe20000000000 */
[----:B------:R-:W-:Y:S01]  /*9a50*/  FADD R30, R33, R64 ;  /* 0x00000040211e7221 */ /* 0x000fe20000000000 */
[----:B------:R-:W-:Y:S01]  /*9a60*/  @!P5 FMUL R38, R38, 0.5 ;  /* 0x3f0000002626d820 */ /* 0x000fe20000400000 */
[----:B------:R-:W2:Y:S01]  /*9a70*/  MUFU.EX2 R86, R46 ;  /* 0x0000002e00567308 */ /* 0x000ea20000000800 */
[----:B-----5:R-:W-:Y:S01]  /*9a80*/  @!P6 FMUL R78, R78, R78 ;  /* 0x0000004e4e4ee220 */ /* 0x020fe20000400000 */
[----:B------:R-:W-:Y:S01]  /*9a90*/  FSETP.GEU.AND P6, PT, R83, -126, PT ;  /* 0xc2fc00005300780b */ /* 0x000fe20003fce000 */
[----:B-1----:R-:W-:Y:S01]  /*9aa0*/  FADD R34, R20, R69 ;  /* 0x0000004514227221 */ /* 0x002fe20000000000 */
[----:B------:R-:W-:-:S02]  /*9ab0*/  F2FP.F16.F32.PACK_AB R32, R25, R32 ;  /* 0x000000201920723e */ /* 0x000fc400000000ff */
[----:B------:R-:W-:Y:S01]  /*9ac0*/  F2FP.F16.F32.PACK_AB R25, R72, R27 ;  /* 0x0000001b4819723e */ /* 0x000fe200000000ff */
[----:B------:R-:W-:Y:S01]  /*9ad0*/  @!P4 FMUL R42, R42, 0.5 ;  /* 0x3f0000002a2ac820 */ /* 0x000fe20000400000 */
[----:B------:R1:W4:Y:S01]  /*9ae0*/  MUFU.EX2 R73, R38 ;  /* 0x0000002600497308 */ /* 0x0003220000000800 */
[----:B---3--:R-:W-:Y:S01]  /*9af0*/  @!P2 FMUL R75, R75, R75 ;  /* 0x0000004b4b4ba220 */ /* 0x008fe20000400000 */
[----:B------:R-:W-:Y:S02]  /*9b00*/  FSETP.GEU.AND P2, PT, R79, -126, PT ;  /* 0xc2fc00004f00780b */ /* 0x000fe40003f4e000 */
[----:B------:R-:W-:-:S03]  /*9b10*/  F2FP.F16.F32.PACK_AB R33, R114, R43 ;  /* 0x0000002b7221723e */ /* 0x000fc600000000ff */
[----:B------:R-:W-:Y:S01]  /*9b20*/  @!P6 FMUL R83, R83, 0.5 ;  /* 0x3f0000005353e820 */ /* 0x000fe20000400000 */
[----:B------:R3:W5:Y:S01]  /*9b30*/  MUFU.EX2 R82, R42 ;  /* 0x0000002a00527308 */ /* 0x0007620000000800 */
[----:B--2---:R-:W-:Y:S01]  /*9b40*/  @!P3 FMUL R86, R86, R86 ;  /* 0x000000565656b220 */ /* 0x004fe20000400000 */
[----:B------:R-:W-:Y:S01]  /*9b50*/  FSETP.GEU.AND P3, PT, R116, -126, PT ;  /* 0xc2fc00007400780b */ /* 0x000fe20003f6e000 */
[----:B-1----:R-:W-:Y:S01]  /*9b60*/  FADD R38, R8, R47 ;  /* 0x0000002f08267221 */ /* 0x002fe20000000000 */
[----:B------:R-:W-:Y:S01]  /*9b70*/  FADD R8, R11, R40 ;  /* 0x000000280b087221 */ /* 0x000fe20000000000 */
[----:B------:R-:W-:Y:S01]  /*9b80*/  FADD R47, R14, R61 ;  /* 0x0000003d0e2f7221 */ /* 0x000fe20000000000 */
[----:B------:R-:W-:Y:S01]  /*9b90*/  F2FP.F16.F32.PACK_AB R40, R40, R41 ;  /* 0x000000292828723e */ /* 0x000fe200000000ff */
[----:B------:R-:W-:Y:S01]  /*9ba0*/  @!P2 FMUL R79, R79, 0.5 ;  /* 0x3f0000004f4fa820 */ /* 0x000fe20000400000 */
[----:B------:R-:W1:Y:S01]  /*9bb0*/  MUFU.EX2 R83, R83 ;  /* 0x0000005300537308 */ /* 0x000e620000000800 */
[----:B----4-:R-:W-:Y:S01]  /*9bc0*/  @!P5 FMUL R73, R73, R73 ;  /* 0x000000494949d220 */ /* 0x010fe20000400000 */
[----:B------:R-:W-:Y:S01]  /*9bd0*/  FSETP.GEU.AND P5, PT, R50, -126, PT ;  /* 0xc2fc00003200780b */ /* 0x000fe20003fae000 */
[----:B---3--:R-:W-:Y:S01]  /*9be0*/  FADD R42, R8, R9 ;  /* 0x00000009082a7221 */ /* 0x008fe20000000000 */
[----:B------:R-:W-:Y:S01]  /*9bf0*/  FADD R9, R15, R48 ;  /* 0x000000300f097221 */ /* 0x000fe20000000000 */
[----:B------:R-:W-:Y:S01]  /*9c00*/  FADD R8, R26, R45 ;  /* 0x0000002d1a087221 */ /* 0x000fe20000000000 */
[----:B------:R-:W-:Y:S01]  /*9c10*/  FADD R38, R38, R55 ;  /* 0x0000003726267221 */ /* 0x000fe20000000000 */
[----:B------:R-:W-:Y:S01]  /*9c20*/  @!P3 FMUL R116, R116, 0.5 ;  /* 0x3f0000007474b820 */ /* 0x000fe20000400000 */
[----:B------:R-:W2:Y:S01]  /*9c30*/  MUFU.EX2 R79, R79 ;  /* 0x0000004f004f7308 */ /* 0x000ea20000000800 */
[----:B-----5:R-:W-:Y:S01]  /*9c40*/  @!P4 FMUL R82, R82, R82 ;  /* 0x000000525252c220 */ /* 0x020fe20000400000 */
[----:B------:R-:W-:Y:S01]  /*9c50*/  FSETP.GEU.AND P4, PT, R10, -126, PT ;  /* 0xc2fc00000a00780b */ /* 0x000fe20003f8e000 */
[----:B------:R-:W-:Y:S01]  /*9c60*/  FADD R59, R9, R30 ;  /* 0x0000001e093b7221 */ /* 0x000fe20000000000 */
[----:B------:R-:W-:Y:S01]  /*9c70*/  FADD R46, R8, R47 ;  /* 0x0000002f082e7221 */ /* 0x000fe20000000000 */
[----:B------:R-:W-:Y:S01]  /*9c80*/  FADD R8, R13, R44 ;  /* 0x0000002c0d087221 */ /* 0x000fe20000000000 */
[----:B------:R-:W-:Y:S01]  /*9c90*/  FADD R47, R29, R60 ;  /* 0x0000003c1d2f7221 */ /* 0x000fe20000000000 */
[----:B------:R-:W-:Y:S01]  /*9ca0*/  @!P5 FMUL R50, R50, 0.5 ;  /* 0x3f0000003232d820 */ /* 0x000fe20000400000 */
[----:B------:R-:W3:Y:S01]  /*9cb0*/  MUFU.EX2 R116, R116 ;  /* 0x0000007400747308 */ /* 0x000ee20000000800 */
[----:B-1----:R-:W-:Y:S01]  /*9cc0*/  @!P6 FMUL R83, R83, R83 ;  /* 0x000000535353e220 */ /* 0x002fe20000400000 */
[----:B------:R-:W-:Y:S01]  /*9cd0*/  FSETP.GEU.AND P6, PT, R54, -126, PT ;  /* 0xc2fc00003600780b */ /* 0x000fe20003fce000 */
[----:B------:R-:W-:Y:S01]  /*9ce0*/  FADD R30, R21, R52 ;  /* 0x00000034151e7221 */ /* 0x000fe20000000000 */
[----:B------:R-:W-:Y:S01]  /*9cf0*/  FADD R8, R8, R47 ;  /* 0x0000002f08087221 */ /* 0x000fe20000000000 */
[----:B------:R-:W-:Y:S01]  /*9d00*/  FADD R47, R43, R78 ;  /* 0x0000004e2b2f7221 */ /* 0x000fe20000000000 */
[----:B------:R-:W-:Y:S01]  /*9d10*/  FADD R9, R12, R53 ;  /* 0x000000350c097221 */ /* 0x000fe20000000000 */
[----:B------:R-:W-:Y:S01]  /*9d20*/  FADD R51, R30, R51 ;  /* 0x000000331e337221 */ /* 0x000fe20000000000 */
[----:B------:R1:W4:Y:S01]  /*9d30*/  MUFU.EX2 R87, R50 ;  /* 0x0000003200577308 */ /* 0x0003220000000800 */
[----:B------:R-:W-:Y:S01]  /*9d40*/  FADD R30, R27, R62 ;  /* 0x0000003e1b1e7221 */ /* 0x000fe20000000000 */
[----:B------:R-:W-:Y:S01]  /*9d50*/  FADD R9, R9, R34 ;  /* 0x0000002209097221 */ /* 0x000fe20000000000 */
[----:B------:R-:W-:Y:S01]  /*9d60*/  FADD R51, R8, R51 ;  /* 0x0000003308337221 */ /* 0x000fe20000000000 */
[----:B------:R-:W-:Y:S01]  /*9d70*/  FADD R42, R42, R59 ;  /* 0x0000003b2a2a7221 */ /* 0x000fe20000000000 */
[----:B------:R-:W-:Y:S01]  /*9d80*/  @!P4 FMUL R10, R10, 0.5 ;  /* 0x3f0000000a0ac820 */ /* 0x000fe20000400000 */
[----:B------:R-:W-:Y:S01]  /*9d90*/  FADD R8, R72, R63 ;  /* 0x0000003f48087221 */ /* 0x000fe20000000000 */
[----:B------:R-:W-:Y:S01]  /*9da0*/  FADD R55, R81, R86 ;  /* 0x0000005651377221 */ /* 0x000fe20000000000 */
[----:B------:R-:W-:Y:S01]  /*9db0*/  FADD R34, R80, R71 ;  /* 0x0000004750227221 */ /* 0x000fe20000000000 */
[----:B-1----:R-:W-:Y:S01]  /*9dc0*/  FADD R50, R30, R47 ;  /* 0x0000002f1e327221 */ /* 0x002fe20000000000 */
[----:B------:R-:W-:Y:S01]  /*9dd0*/  FADD R47, R114, R73 ;  /* 0x00000049722f7221 */ /* 0x000fe20000000000 */
[----:B------:R-:W-:Y:S01]  /*9de0*/  FADD R30, R35, R70 ;  /* 0x00000046231e7221 */ /* 0x000fe20000000000 */
[----:B------:R-:W-:Y:S01]  /*9df0*/  FADD R59, R120, R83 ;  /* 0x00000053783b7221 */ /* 0x000fe20000000000 */
[----:B------:R-:W-:Y:S01]  /*9e00*/  @!P6 FMUL R54, R54, 0.5 ;  /* 0x3f0000003636e820 */ /* 0x000fe20000400000 */
[----:B--2---:R-:W-:Y:S01]  /*9e10*/  @!P2 FMUL R79, R79, R79 ;  /* 0x0000004f4f4fa220 */ /* 0x004fe20000400000 */
[----:B---3--:R-:W-:Y:S01]  /*9e20*/  @!P3 FMUL R116, R116, R116 ;  /* 0x000000747474b220 */ /* 0x008fe20000400000 */
[----:B------:R-:W-:Y:S01]  /*9e30*/  FADD R117, R8, R47 ;  /* 0x0000002f08757221 */ /* 0x000fe20000000000 */
[----:B----4-:R-:W-:Y:S01]  /*9e40*/  @!P5 FMUL R87, R87, R87 ;  /* 0x000000575757d220 */ /* 0x010fe20000400000 */
[----:B------:R-:W-:Y:S01]  /*9e50*/  FADD R9, R46, R9 ;  /* 0x000000092e097221 */ /* 0x000fe20000000000 */
[----:B------:R-:W-:Y:S01]  /*9e60*/  FADD R119, R30, R55 ;  /* 0x000000371e777221 */ /* 0x000fe20000000000 */
[----:B------:R-:W-:Y:S01]  /*9e70*/  FADD R122, R34, R59 ;  /* 0x0000003b227a7221 */ /* 0x000fe20000000000 */
[----:B------:R-:W1:Y:S01]  /*9e80*/  MUFU.EX2 R47, R54 ;  /* 0x00000036002f7308 */ /* 0x000e620000000800 */
[----:B------:R-:W-:Y:S01]  /*9e90*/  FADD R8, R31, R66 ;  /* 0x000000421f087221 */ /* 0x000fe20000000000 */
[----:B------:R-:W-:Y:S01]  /*9ea0*/  FADD R55, R77, R82 ;  /* 0x000000524d377221 */ /* 0x000fe20000000000 */
[----:B------:R-:W-:Y:S01]  /*9eb0*/  FADD R34, R39, R74 ;  /* 0x0000004a27227221 */ /* 0x000fe20000000000 */
[----:B------:R-:W-:Y:S01]  /*9ec0*/  FADD R30, R76, R67 ;  /* 0x000000434c1e7221 */ /* 0x000fe20000000000 */
[----:B------:R-:W-:Y:S01]  /*9ed0*/  FADD R59, R118, R79 ;  /* 0x0000004f763b7221 */ /* 0x000fe20000000000 */
[----:B------:R-:W-:Y:S01]  /*9ee0*/  FADD R46, R84, R75 ;  /* 0x0000004b542e7221 */ /* 0x000fe20000000000 */
[----:B------:R-:W-:Y:S01]  /*9ef0*/  FADD R115, R85, R116 ;  /* 0x0000007455737221 */ /* 0x000fe20000000000 */
[----:B------:R-:W2:Y:S01]  /*9f00*/  MUFU.EX2 R10, R10 ;  /* 0x0000000a000a7308 */ /* 0x000ea20000000800 */
[----:B------:R-:W-:Y:S01]  /*9f10*/  FADD R113, R58, R87 ;  /* 0x000000573a717221 */ /* 0x000fe20000000000 */
        /* <DEDUP_REMOVED lines=12> */
[----:B------:R-:W-:Y:S01]  /*9fe0*/  SHF.L.U32 R8, R19, 0x1f, RZ ;  /* 0x0000001f13087819 */ /* 0x000fe200000006ff */
[----:B-1----:R-:W-:Y:S01]  /*9ff0*/  @!P6 FMUL R47, R47, R47 ;  /* 0x0000002f2f2fe220 */ /* 0x002fe20000400000 */
[----:B------:R-:W-:Y:S01]  /*a000*/  FADD R9, R9, R42 ;  /* 0x0000002a09097221 */ /* 0x000fe20000000000 */
[----:B------:R-:W-:Y:S01]  /*a010*/  FADD R50, R50, R117 ;  /* 0x0000007532327221 */ /* 0x000fe20000000000 */
[----:B--2---:R-:W-:Y:S01]  /*a020*/  @!P4 FMUL R10, R10, R10 ;  /* 0x0000000a0a0ac220 */ /* 0x004fe20000400000 */
[----:B------:R1:W2:Y:S01]  /*a030*/  SYNCS.PHASECHK.TRANS64.TRYWAIT P2, [UR6+0x14200], R8 ;  /* 0x01420008ff0075a7 */ /* 0x0002a20008040146 */
[----:B------:R-:W-:Y:S01]  /*a040*/  F2FP.F16.F32.PACK_AB R34, R29, R14 ;  /* 0x0000000e1d22723e */ /* 0x000fe200000000ff */
[----:B------:R-:W-:Y:S01]  /*a050*/  FFMA R0, R47, R0, R50 ;  /* 0x000000002f007223 */ /* 0x000fe20000000032 */
[----:B------:R-:W-:Y:S01]  /*a060*/  F2FP.F16.F32.PACK_AB R42, R44, R45 ;  /* 0x0000002d2c2a723e */ /* 0x000fe200000000ff */
[----:B------:R-:W-:Y:S01]  /*a070*/  FMUL R106, R106, R47 ;  /* 0x0000002f6a6a7220 */ /* 0x000fe20000400000 */
[----:B------:R-:W-:Y:S01]  /*a080*/  F2FP.F16.F32.PACK_AB R27, R76, R31 ;  /* 0x0000001f4c1b723e */ /* 0x000fe200000000ff */
[-C--:B------:R-:W-:Y:S01]  /*a090*/  FMUL R107, R107, R47.reuse ;  /* 0x0000002f6b6b7220 */ /* 0x080fe20000400000 */
[----:B------:R-:W-:Y:S01]  /*a0a0*/  F2FP.F16.F32.PACK_AB R38, R37, R20 ;  /* 0x000000142526723e */ /* 0x000fe200000000ff */
[----:B------:R-:W-:Y:S01]  /*a0b0*/  FMUL R110, R110, R47 ;  /* 0x0000002f6e6e7220 */ /* 0x000fe20000400000 */
[----:B------:R-:W-:Y:S01]  /*a0c0*/  F2FP.F16.F32.PACK_AB R44, R48, R49 ;  /* 0x00000031302c723e */ /* 0x000fe200000000ff */
        /* <DEDUP_REMOVED lines=11> */
[----:B------:R-:W-:Y:S01]  /*a180*/  FFMA R3, R10, R3, R9 ;  /* 0x000000030a037223 */ /* 0x000fe20000000009 */
        /* <DEDUP_REMOVED lines=29> */
[----:B-12---:R-:W-:Y:S06]  /*a360*/  @!P0 BRA `(.L_x_41) ;  /* 0x0000000000048947 */ /* 0x006fec0003800000 */
[----:B------:R-:W-:Y:S01]  /*a370*/  BPT.TRAP 0x1 ;  /* 0x000000040000795c */ /* 0x000fe20000300000 */
.L_x_41:
[----:B------:R-:W-:Y:S05]  /*a380*/  @P2 BRA `(.L_x_42) ;  /* 0x0000000000082947 */ /* 0x000fea0003800000 */
[----:B------:R-:W1:Y:S02]  /*a390*/  SYNCS.PHASECHK.TRANS64.TRYWAIT P2, [UR6+0x14200], R8 ;  /* 0x01420008ff0075a7 */ /* 0x000e640008040146 */
[----:B-1----:R-:W-:Y:S05]  /*a3a0*/  @!P2 BRA `(.L_x_43) ;  /* 0x0000003c00f0a947 */ /* 0x002fea0003800000 */
.L_x_42:
        /* <DEDUP_REMOVED lines=140> */
.L_x_44:
[----:B------:R-:W-:-:S04]  /*ac70*/  ULEA UR6, UR17, UR41, 0x3 ;  /* 0x0000002911067291 */ /* 0x000fc8000f8e183f */
[----:B------:R-:W-:-:S04]  /*ac80*/  UIADD3 UR6, UR6, 0x14228, URZ ;  /* 0x0001422806067890 */ /* 0x000fc8000fffe03f */
[----:B------:R-:W-:-:S09]  /*ac90*/  UPRMT UR6, URZ, 0x654, UR6 ;  /* 0x000006543f067896 */ /* 0x000fd20008000006 */
[----:B------:R-:W-:Y:S01]  /*aca0*/  SYNCS.ARRIVE.TRANS64.RED.A1T0 RZ, [UR6], RZ ;  /* 0x000000ffffff79a7 */ /* 0x000fe20008100406 */
[----:B------:R-:W-:Y:S05]  /*acb0*/  @P1 BRA `(.L_x_45) ;  /* 0x0000000000041947 */ /* 0x000fea0003800000 */
[----:B------:R-:W-:Y:S01]  /*acc0*/  BPT.TRAP 0x1 ;  /* 0x000000040000795c */ /* 0x000fe20000300000 */
.L_x_45:
[----:B------:R-:W-:-:S04]  /*acd0*/  UIADD3 UR17, UR17, 0x1, URZ ;  /* 0x0000000111117890 */ /* 0x000fc8000fffe03f */
[----:B------:R-:W-:-:S04]  /*ace0*/  UISETP.NE.AND UP0, UPT, UR17, 0x5, UPT ;  /* 0x000000051100788c */ /* 0x000fc8000bf05270 */
[----:B------:R-:W-:Y:S01]  /*acf0*/  USEL UR17, UR17, URZ, UP0 ;  /* 0x0000003f11117287 */ /* 0x000fe20008000000 */
[----:B------:R-:W-:Y:S11]  /*ad00*/  @!P0 BRA `(.L_x_46) ;  /* 0x0000000000048947 */ /* 0x000ff60003800000 */
[----:B------:R-:W-:Y:S01]  /*ad10*/  BPT.TRAP 0x1 ;  /* 0x000000040000795c */ /* 0x000fe20000300000 */
.L_x_46:
[----:B------:R-:W-:-:S04]  /*ad20*/  ULEA UR6, UR17, UR41, 0x3 ;  /* 0x0000002911067291 */ /* 0x000fc8000f8e183f */
[----:B------:R-:W-:-:S04]  /*ad30*/  UIADD3 UR6, UR6, 0x14228, URZ ;  /* 0x0001422806067890 */ /* 0x000fc8000fffe03f */
[----:B------:R-:W-:-:S09]  /*ad40*/  UPRMT UR6, URZ, 0x654, UR6 ;  /* 0x000006543f067896 */ /* 0x000fd20008000006 */
[----:B------:R-:W-:Y:S01]  /*ad50*/  SYNCS.ARRIVE.TRANS64.RED.A1T0 RZ, [UR6], RZ ;  /* 0x000000ffffff79a7 */ /* 0x000fe20008100406 */
[----:B------:R-:W-:Y:S05]  /*ad60*/  @P1 BRA `(.L_x_47) ;  /* 0x0000000000041947 */ /* 0x000fea0003800000 */
[----:B------:R-:W-:Y:S01]  /*ad70*/  BPT.TRAP 0x1 ;  /* 0x000000040000795c */ /* 0x000fe20000300000 */
.L_x_47:
[----:B------:R-:W-:Y:S01]  /*ad80*/  UIADD3 UR10, UR10, 0x1, URZ ;  /* 0x000000010a0a7890 */ /* 0x000fe2000fffe03f */
[C---:B------:R-:W-:Y:S01]  /*ad90*/  ISETP.GT.AND P2, PT, R7.reuse, 0x1, PT ;  /* 0x000000010700780c */ /* 0x040fe20003f44270 */
[----:B------:R-:W-:Y:S01]  /*ada0*/  UIADD3 UR17, UR17, 0x1, URZ ;  /* 0x0000000111117890 */ /* 0x000fe2000fffe03f */
[----:B------:R-:W-:Y:S01]  /*adb0*/  VIADD R7, R7, 0xffffffff ;  /* 0xffffffff07077836 */ /* 0x000fe20000000000 */
[----:B------:R-:W-:Y:S01]  /*adc0*/  UISETP.NE.AND UP1, UPT, UR10, 0x5, UPT ;  /* 0x000000050a00788c */ /* 0x000fe2000bf25270 */
[----:B------:R-:W-:Y:S01]  /*add0*/  VIADD R5, R5, 0x80 ;  /* 0x0000008005057836 */ /* 0x000fe20000000000 */
[----:B------:R-:W-:Y:S01]  /*ade0*/  UISETP.NE.AND UP0, UPT, UR17, 0x5, UPT ;  /* 0x000000051100788c */ /* 0x000fe2000bf05270 */
[----:B-1----:R-:W-:Y:S01]  /*adf0*/  MOV R9, R4 ;  /* 0x0000000400097202 */ /* 0x002fe20000000f00 */
[----:B------:R-:W-:Y:S01]  /*ae00*/  USEL UR6, URZ, 0x1, UP1 ;  /* 0x000000013f067887 */ /* 0x000fe20008800000 */
[----:B------:R-:W-:Y:S01]  /*ae10*/  IMAD.MOV.U32 R8, RZ, RZ, R6 ;  /* 0x000000ffff087224 */ /* 0x000fe200078e0006 */
[----:B------:R-:W-:-:S02]  /*ae20*/  USEL UR17, UR17, URZ, UP0 ;  /* 0x0000003f11117287 */ /* 0x000fc40008000000 */
[----:B------:R-:W-:Y:S02]  /*ae30*/  USEL UR49, UR10, URZ, UP1 ;  /* 0x0000003f0a317287 */ /* 0x000fe40008800000 */
[----:B------:R-:W-:Y:S01]  /*ae40*/  LOP3.LUT R19, R19, UR6, RZ, 0x3c, !PT ;  /* 0x0000000613137c12 */ /* 0x000fe2000f8e3cff */
[----:B------:R-:W-:Y:S09]  /*ae50*/  @P2 BRA `(.L_x_48) ;  /* 0xffffffc400fc2947 */ /* 0x000ff2000383ffff */
.L_x_37:
[----:B------:R-:W-:-:S04]  /*ae60*/  ULOP3.LUT UR4, UR39, 0x1, URZ, 0xfc, !UPT ;  /* 0x0000000127047892 */ /* 0x000fc8000f8efc3f */
[----:B------:R-:W-:-:S06]  /*ae70*/  UISETP.NE.AND UP0, UPT, UR4, 0x3, UPT ;  /* 0x000000030400788c */ /* 0x000fcc000bf05270 */
[----:B------:R-:W-:-:S13]  /*ae80*/  PLOP3.LUT P2, PT, PT, PT, UP0, 0x80, 0x0 ;  /* 0x000000000000781c */ /* 0x000fda0003f4f008 */
[----:B------:R-:W-:Y:S05]  /*ae90*/  @!P2 BRA `(.L_x_49) ;  /* 0x000000000004a947 */ /* 0x000fea0003800000 */
[----:B------:R-:W-:Y:S01]  /*aea0*/  BPT.TRAP 0x1 ;  /* 0x000000040000795c */ /* 0x000fe20000300000 */
.L_x_49:
[----:B------:R-:W-:Y:S02]  /*aeb0*/  UISETP.GT.U32.AND UP0, UPT, UR39, 0x1, UPT ;  /* 0x000000012700788c */ /* 0x000fe4000bf04070 */
[----:B------:R-:W-:-:S04]  /*aec0*/  ULEA UR4, UR37, UR41, 0x3 ;  /* 0x0000002925047291 */ /* 0x000fc8000f8e183f */
[----:B------:R-:W-:Y:S01]  /*aed0*/  UIADD3 UR4, UR4, 0x14260, URZ ;  /* 0x0001426004047890 */ /* 0x000fe2000fffe03f */
[----:B------:R-:W-:-:S03]  /*aee0*/  PLOP3.LUT P2, PT, PT, PT, UP0, 0x80, 0x0 ;  /* 0x000000000000781c */ /* 0x000fc60003f4f008 */
[----:B------:R-:W-:-:S09]  /*aef0*/  UPRMT UR4, URZ, 0x654, UR4 ;  /* 0x000006543f047896 */ /* 0x000fd20008000004 */
[----:B------:R-:W-:Y:S01]  /*af00*/  SYNCS.ARRIVE.TRANS64.RED.A1T0 RZ, [UR4], RZ ;  /* 0x000000ffffff79a7 */ /* 0x000fe20008100404 */
[----:B------:R-:W-:Y:S05]  /*af10*/  @P2 BRA `(.L_x_50) ;  /* 0x0000000000042947 */ /* 0x000fea0003800000 */
[----:B------:R-:W-:Y:S01]  /*af20*/  BPT.TRAP 0x1 ;  /* 0x000000040000795c */ /* 0x000fe20000300000 */
.L_x_50:
[----:B------:R-:W-:Y:S05]  /*af30*/  @!P0 BRA `(.L_x_51) ;  /* 0x0000000000048947 */ /* 0x000fea0003800000 */
[----:B------:R-:W-:Y:S01]  /*af40*/  BPT.TRAP 0x1 ;  /* 0x000000040000795c */ /* 0x000fe20000300000 */
.L_x_51:
[----:B------:R-:W-:-:S04]  /*af50*/  ULEA UR17, UR17, UR41, 0x3 ;  /* 0x0000002911117291 */ /* 0x000fc8000f8e183f */
[----:B------:R-:W-:-:S04]  /*af60*/  UIADD3 UR17, UR17, 0x14228, URZ ;  /* 0x0001422811117890 */ /* 0x000fc8000fffe03f */
[----:B------:R-:W-:-:S09]  /*af70*/  UPRMT UR17, URZ, 0x654, UR17 ;  /* 0x000006543f117896 */ /* 0x000fd20008000011 */
[----:B------:R-:W-:Y:S01]  /*af80*/  SYNCS.ARRIVE.TRANS64.RED.A1T0 RZ, [UR17], RZ ;  /* 0x000000ffffff79a7 */ /* 0x000fe20008100411 */
[----:B------:R-:W-:Y:S05]  /*af90*/  @P1 BRA `(.L_x_52) ;  /* 0x0000000000041947 */ /* 0x000fea0003800000 */
[----:B------:R-:W-:Y:S01]  /*afa0*/  BPT.TRAP 0x1 ;  /* 0x000000040000795c */ /* 0x000fe20000300000 */
.L_x_52:
[----:B------:R-:W1:Y:S01]  /*afb0*/  SHFL.BFLY PT, R8, R3, 0x1, 0x1f ;  /* 0x0c201f0003087f89 */ /* 0x000e6200000e0000 */
[----:B------:R-:W-:Y:S01]  /*afc0*/  BSSY B0, `(.L_x_53) ;  /* 0x0000023000007945 */ /* 0x000fe20003800000 */
[----:B------:R-:W-:Y:S01]  /*afd0*/  IMAD.MOV.U32 R10, RZ, RZ, 0x3f800000 ;  /* 0x3f800000ff0a7424 */ /* 0x000fe200078e00ff */
[----:B------:R-:W-:Y:S01]  /*afe0*/  MOV R9, 0x3f800000 ;  /* 0x3f80000000097802 */ /* 0x000fe20000000f00 */
[----:B------:R-:W2:Y:S01]  /*aff0*/  SHFL.BFLY PT, R5, R0, 0x1, 0x1f ;  /* 0x0c201f0000057f89 */ /* 0x000ea200000e0000 */
[----:B------:R-:W-:Y:S02]  /*b000*/  IMAD.MOV.U32 R11, RZ, RZ, 0x7f800000 ;  /* 0x7f800000ff0b7424 */ /* 0x000fe400078e00ff */
[----:B-1----:R-:W-:Y:S01]  /*b010*/  FADD R8, R8, R3 ;  /* 0x0000000308087221 */ /* 0x002fe20000000000 */
[----:B--2---:R-:W-:-:S04]  /*b020*/  FADD R15, R5, R0 ;  /* 0x00000000050f7221 */ /* 0x004fc80000000000 */
[----:B------:R-:W1:Y:S04]  /*b030*/  SHFL.BFLY PT, R7, R8, 0x2, 0x1f ;  /* 0x0c401f0008077f89 */ /* 0x000e6800000e0000 */
[----:B------:R-:W2:Y:S01]  /*b040*/  SHFL.BFLY PT, R20, R15, 0x2, 0x1f ;  /* 0x0c401f000f147f89 */ /* 0x000ea200000e0000 */
[C---:B-1----:R-:W-:Y:S01]  /*b050*/  FSETP.NE.AND P0, PT, R8.reuse, -R7, PT ;  /* 0x800000070800720b */ /* 0x042fe20003f05000 */
[----:B------:R-:W-:Y:S01]  /*b060*/  FADD R3, R8, R7 ;  /* 0x0000000708037221 */ /* 0x000fe20000000000 */
[----:B------:R-:W-:Y:S02]  /*b070*/  IMAD.MOV.U32 R7, RZ, RZ, 0x7f800000 ;  /* 0x7f800000ff077424 */ /* 0x000fe400078e00ff */
[----:B--2---:R-:W-:-:S09]  /*b080*/  FADD R5, R15, R20 ;  /* 0x000000140f057221 */ /* 0x004fd20000000000 */
[----:B------:R-:W-:Y:S05]  /*b090*/  @!P0 BRA `(.L_x_54) ;  /* 0x0000000000548947 */ /* 0x000fea0003800000 */
[----:B------:R-:W-:Y:S01]  /*b0a0*/  VIADD R0, R3, 0x1800000 ;  /* 0x0180000003007836 */ /* 0x000fe20000000000 */
[----:B------:R-:W-:Y:S04]  /*b0b0*/  BSSY B1, `(.L_x_55) ;  /* 0x000000c000017945 */ /* 0x000fe80003800000 */
[----:B------:R-:W-:-:S04]  /*b0c0*/  LOP3.LUT R0, R0, 0x7f800000, RZ, 0xc0, !PT ;  /* 0x7f80000000007812 */ /* 0x000fc800078ec0ff */
[----:B------:R-:W-:-:S13]  /*b0d0*/  ISETP.GT.U32.AND P0, PT, R0, 0x1ffffff, PT ;  /* 0x01ffffff0000780c */ /* 0x000fda0003f04070 */
[----:B------:R-:W-:Y:S05]  /*b0e0*/  @P0 BRA `(.L_x_56) ;  /* 0x0000000000100947 */ /* 0x000fea0003800000 */
[----:B------:R-:W-:-:S07]  /*b0f0*/  MOV R14, 0xb110 ;  /* 0x0000b110000e7802 */ /* 0x000fce0000000f00 */
[----:B------:R-:W-:Y:S05]  /*b100*/  CALL.REL.NOINC `($__internal_0_$__cuda_sm20_rcp_rn_f32_slowpath) ;  /* 0x0000003400a87944 */ /* 0x000fea0003c00000 */
[----:B------:R-:W-:Y:S01]  /*b110*/  IMAD.MOV.U32 R9, RZ, RZ, R0 ;  /* 0x000000ffff097224 */ /* 0x000fe200078e0000 */
[----:B------:R-:W-:Y:S06]  /*b120*/  BRA `(.L_x_57) ;  /* 0x0000000000107947 */ /* 0x000fec0003800000 */
.L_x_56:
[----:B------:R-:W1:Y:S02]  /*b130*/  MUFU.RCP R0, R3 ;  /* 0x0000000300007308 */ /* 0x000e640000001000 */
[----:B-1----:R-:W-:-:S04]  /*b140*/  FFMA R8, R3, R0, -1 ;  /* 0xbf80000003087423 */ /* 0x002fc80000000000 */
[----:B------:R-:W-:-:S04]  /*b150*/  FADD.FTZ R9, -R8, -RZ ;  /* 0x800000ff08097221 */ /* 0x000fc80000010100 */
[----:B------:R-:W-:-:S07]  /*b160*/  FFMA R9, R0, R9, R0 ;  /* 0x0000000900097223 */ /* 0x000fce0000000000 */
.L_x_57:
[----:B------:R-:W-:Y:S05]  /*b170*/  BSYNC B1 ;  /* 0x0000000000017941 */ /* 0x000fea0003800000 */
.L_x_55:
[----:B------:R-:W-:Y:S01]  /*b180*/  FSETP.GEU.AND P0, PT, |R3|, 1.175494350822287508e-38, PT ;  /* 0x008000000300780b */ /* 0x000fe20003f0e200 */
[----:B------:R-:W-:-:S12]  /*b190*/  ULDC UR4, c[0x0][0x600] ;  /* 0x0001800000047ab9 */ /* 0x000fd80000000800 */
[----:B------:R-:W-:-:S04]  /*b1a0*/  @!P0 FMUL R3, R3, 16777216 ;  /* 0x4b80000003038820 */ /* 0x000fc80000400000 */
[----:B------:R-:W1:Y:S02]  /*b1b0*/  MUFU.LG2 R0, R3 ;  /* 0x0000000300007308 */ /* 0x000e640000000c00 */
[----:B-1----:R-:W-:-:S04]  /*b1c0*/  @!P0 FADD R0, R0, -24 ;  /* 0xc1c0000000008421 */ /* 0x002fc80000000000 */
[----:B------:R-:W-:-:S04]  /*b1d0*/  FMUL R11, R0, 0.69314718246459960938 ;  /* 0x3f317218000b7820 */ /* 0x000fc80000400000 */
[----:B------:R-:W-:-:S07]  /*b1e0*/  FFMA R11, R4, UR4, R11 ;  /* 0x00000004040b7c23 */ /* 0x000fce000800000b */
.L_x_54:
[----:B------:R-:W-:Y:S05]  /*b1f0*/  BSYNC B0 ;  /* 0x0000000000007941 */ /* 0x000fea0003800000 */
.L_x_53:
[----:B------:R-:W-:Y:S01]  /*b200*/  FSETP.NE.AND P0, PT, R15, -R20, PT ;  /* 0x800000140f00720b */ /* 0x000fe20003f05000 */
[----:B------:R-:W-:Y:S01]  /*b210*/  ULDC UR4, c[0x0][0x608] ;  /* 0x0001820000047ab9 */ /* 0x000fe20000000800 */
[----:B------:R-:W-:Y:S01]  /*b220*/  BSSY B0, `(.L_x_58) ;  /* 0x0000025000007945 */ /* 0x000fe20003800000 */
[----:B------:R-:W-:-:S04]  /*b230*/  FMUL R9, R9, UR4 ;  /* 0x0000000409097c20 */ /* 0x000fc80008400000 */
        /* <DEDUP_REMOVED lines=12> */
[----:B------:R-:W-:Y:S06]  /*b300*/  @!P0 BRA `(.L_x_59) ;  /* 0x0000000000588947 */ /* 0x000fec0003800000 */
[----:B------:R-:W-:Y:S01]  /*b310*/  IADD3 R0, R5, 0x1800000, RZ ;  /* 0x0180000005007810 */ /* 0x000fe20007ffe0ff */
[----:B------:R-:W-:Y:S03]  /*b320*/  BSSY B1, `(.L_x_60) ;  /* 0x000000d000017945 */ /* 0x000fe60003800000 */
[----:B------:R-:W-:-:S04]  /*b330*/  LOP3.LUT R0, R0, 0x7f800000, RZ, 0xc0, !PT ;  /* 0x7f80000000007812 */ /* 0x000fc800078ec0ff */
[----:B------:R-:W-:-:S13]  /*b340*/  ISETP.GT.U32.AND P0, PT, R0, 0x1ffffff, PT ;  /* 0x01ffffff0000780c */ /* 0x000fda0003f04070 */
[----:B------:R-:W-:Y:S05]  /*b350*/  @P0 BRA `(.L_x_61) ;  /* 0x0000000000140947 */ /* 0x000fea0003800000 */
[----:B------:R-:W-:Y:S01]  /*b360*/  IMAD.MOV.U32 R3, RZ, RZ, R5 ;  /* 0x000000ffff037224 */ /* 0x000fe200078e0005 */
[----:B------:R-:W-:-:S07]  /*b370*/  MOV R14, 0xb390 ;  /* 0x0000b390000e7802 */ /* 0x000fce0000000f00 */
[----:B------:R-:W-:Y:S05]  /*b380*/  CALL.REL.NOINC `($__internal_0_$__cuda_sm20_rcp_rn_f32_slowpath) ;  /* 0x0000003400087944 */ /* 0x000fea0003c00000 */
[----:B------:R-:W-:Y:S01]  /*b390*/  IMAD.MOV.U32 R10, RZ, RZ, R0 ;  /* 0x000000ffff0a7224 */ /* 0x000fe200078e0000 */
[----:B------:R-:W-:Y:S06]  /*b3a0*/  BRA `(.L_x_62) ;  /* 0x0000000000107947 */ /* 0x000fec0003800000 */
.L_x_61:
[----:B------:R-:W1:Y:S02]  /*b3b0*/  MUFU.RCP R10, R5 ;  /* 0x00000005000a7308 */ /* 0x000e640000001000 */
[----:B-1----:R-:W-:-:S04]  /*b3c0*/  FFMA R0, R5, R10, -1 ;  /* 0xbf80000005007423 */ /* 0x002fc8000000000a */
[----:B------:R-:W-:-:S04]  /*b3d0*/  FADD.FTZ R3, -R0, -RZ ;  /* 0x800000ff00037221 */ /* 0x000fc80000010100 */
[----:B------:R-:W-:-:S07]  /*b3e0*/  FFMA R10, R10, R3, R10 ;  /* 0x000000030a0a7223 */ /* 0x000fce000000000a */
.L_x_62:
[----:B------:R-:W-:Y:S05]  /*b3f0*/  BSYNC B1 ;  /* 0x0000000000017941 */ /* 0x000fea0003800000 */
.L_x_60:
[----:B------:R-:W-:Y:S01]  /*b400*/  FSETP.GEU.AND P0, PT, |R5|, 1.175494350822287508e-38, PT ;  /* 0x008000000500780b */ /* 0x000fe20003f0e200 */
[----:B------:R-:W-:-:S12]  /*b410*/  ULDC UR4, c[0x0][0x600] ;  /* 0x0001800000047ab9 */ /* 0x000fd80000000800 */
[----:B------:R-:W-:-:S04]  /*b420*/  @!P0 FMUL R5, R5, 16777216 ;  /* 0x4b80000005058820 */ /* 0x000fc80000400000 */
[----:B------:R-:W1:Y:S02]  /*b430*/  MUFU.LG2 R0, R5 ;  /* 0x0000000500007308 */ /* 0x000e640000000c00 */
[----:B-1----:R-:W-:-:S04]  /*b440*/  @!P0 FADD R0, R0, -24 ;  /* 0xc1c0000000008421 */ /* 0x002fc80000000000 */
[----:B------:R-:W-:-:S04]  /*b450*/  FMUL R7, R0, 0.69314718246459960938 ;  /* 0x3f31721800077820 */ /* 0x000fc80000400000 */
[----:B------:R-:W-:-:S07]  /*b460*/  FFMA R7, R6, UR4, R7 ;  /* 0x0000000406077c23 */ /* 0x000fce0008000007 */
.L_x_59:
[----:B------:R-:W-:Y:S05]  /*b470*/  BSYNC B0 ;  /* 0x0000000000007941 */ /* 0x000fea0003800000 */
.L_x_58:
[----:B------:R-:W-:Y:S01]  /*b480*/  SHF.L.U32 R0, R22, 0x1f, RZ ;  /* 0x0000001f16007819 */ /* 0x000fe200000006ff */
[----:B------:R-:W-:Y:S01]  /*b490*/  UISETP.NE.AND UP0, UPT, UR48, 0x1, UPT ;  /* 0x000000013000788c */ /* 0x000fe2000bf05270 */
[----:B------:R-:W-:Y:S01]  /*b4a0*/  LOP3.LUT P0, R24, R2, 0x3, RZ, 0xc0, !PT ;  /* 0x0000000302187812 */ /* 0x000fe2000780c0ff */
[----:B------:R-:W-:Y:S01]  /*b4b0*/  UISETP.NE.AND UP1, UPT, UR48, 0x2, UPT ;  /* 0x000000023000788c */ /* 0x000fe2000bf25270 */
[----:B------:R-:W1:Y:S01]  /*b4c0*/  SYNCS.PHASECHK.TRANS64.TRYWAIT P1, [UR16+0x8], R0 ;  /* 0x00000800ff0075a7 */ /* 0x000e620008020150 */
[----:B------:R-:W-:Y:S02]  /*b4d0*/  ULDC UR4, c[0x0][0x608] ;  /* 0x0001820000047ab9 */ /* 0x000fe40000000800 */
[----:B------:R-:W-:-:S05]  /*b4e0*/  FMUL R10, R10, UR4 ;  /* 0x000000040a0a7c20 */ /* 0x000fca0008400000 */
[----:B------:R-:W-:Y:S02]  /*b4f0*/  @!UP0 ULOP3.LUT UP2, URZ, UR37, 0x2, URZ, 0xc0, !UPT ;  /* 0x00000002253f8892 */ /* 0x000fe4000f84c03f */
[----:B------:R-:W-:Y:S02]  /*b500*/  @!UP0 ULOP3.LUT UR37, UR37, 0x1, URZ, 0xc0, !UPT ;  /* 0x0000000125258892 */ /* 0x000fe4000f8ec03f */
[----:B------:R-:W-:Y:S02]  /*b510*/  @!UP0 USEL UR5, URZ, 0x1, UP2 ;  /* 0x000000013f058887 */ /* 0x000fe40009000000 */
[----:B------:R-:W-:Y:S02]  /*b520*/  @!UP1 UIADD3 UR6, UR37, 0x1, URZ ;  /* 0x0000000125069890 */ /* 0x000fe4000fffe03f */
[----:B------:R-:W-:Y:S02]  /*b530*/  @!UP0 ULOP3.LUT UR38, UR38, UR5, URZ, 0x3c, !UPT ;  /* 0x0000000526268292 */ /* 0x000fe4000f8e3c3f */
[----:B------:R-:W-:-:S02]  /*b540*/  @!UP1 UISETP.GT.U32.AND UP2, UPT, UR6, 0x1, UPT ;  /* 0x000000010600988c */ /* 0x000fc4000bf44070 */
[----:B------:R-:W-:Y:S02]  /*b550*/  @!UP1 ULOP3.LUT UR37, UR37, 0x1, URZ, 0xc, !UPT ;  /* 0x0000000125259892 */ /* 0x000fe4000f8e0c3f */
[----:B------:R-:W-:-:S04]  /*b560*/  @!UP1 USEL UR5, URZ, 0x1, !UP2 ;  /* 0x000000013f059887 */ /* 0x000fc8000d000000 */
[----:B------:R-:W-:Y:S01]  /*b570*/  @!UP1 ULOP3.LUT UR38, UR38, UR5, URZ, 0x3c, !UPT ;  /* 0x0000000526269292 */ /* 0x000fe2000f8e3c3f */
[----:B-1----:R-:W-:Y:S11]  /*b580*/  @!P1 BRA `(.L_x_63) ;  /* 0x0000002c00909947 */ /* 0x002ff60003800000 */
.L_x_130:
[----:B------:R-:W-:Y:S04]  /*b590*/  BSSY B0, `(.L_x_64) ;  /* 0x000001b000007945 */ /* 0x000fe80003800000 */
[----:B------:R-:W-:Y:S05]  /*b5a0*/  @P0 BRA `(.L_x_65) ;  /* 0x0000000000640947 */ /* 0x000fea0003800000 */
[----:B------:R-:W2:Y:S01]  /*b5b0*/  LDC.64 R8, c[0x0][0x688] ;  /* 0x0001a200ff087b82 */ /* 0x000ea20000000a00 */
[----:B-1----:R-:W-:Y:S01]  /*b5c0*/  LOP3.LUT R0, R2, 0x60, RZ, 0xc0, !PT ;  /* 0x0000006002007812 */ /* 0x002fe200078ec0ff */
[----:B------:R-:W-:Y:S01]  /*b5d0*/  UIADD3 UR4, -UR46, URZ, URZ ;  /* 0x0000003f2e047290 */ /* 0x000fe2000fffe13f */
[----:B------:R-:W-:Y:S01]  /*b5e0*/  SHF.R.U32.HI R4, RZ, 0x2, R2 ;  /* 0x00000002ff047819 */ /* 0x000fe20000011602 */
[----:B------:R-:W-:Y:S01]  /*b5f0*/  ULDC UR5, c[0x0][0xa10] ;  /* 0x0002840000057ab9 */ /* 0x000fe20000000800 */
[----:B------:R-:W-:Y:S01]  /*b600*/  SHF.R.U32.HI R0, RZ, 0x5, R0 ;  /* 0x00000005ff007819 */ /* 0x000fe20000011600 */
[----:B------:R-:W-:Y:S01]  /*b610*/  UIMAD UR4, UR5, UR4, UR45 ;  /* 0x00000004050472a4 */ /* 0x000fe2000f8e022d */
[----:B------:R-:W-:Y:S01]  /*b620*/  LOP3.LUT R4, R4, 0x7, RZ, 0xc0, !PT ;  /* 0x0000000704047812 */ /* 0x000fe200078ec0ff */
[----:B------:R-:W-:Y:S01]  /*b630*/  IMAD.SHL.U32 R3, R18, 0x40, RZ ;  /* 0x0000004012037824 */ /* 0x000fe200078e00ff */
[----:B------:R-:W-:-:S04]  /*b640*/  SHF.L.U32 R5, R0, 0x4, RZ ;  /* 0x0000000400057819 */ /* 0x000fc800000006ff */
[----:B------:R-:W-:-:S05]  /*b650*/  LOP3.LUT R4, R5, 0xfffffff0, R4, 0xe2, !PT ;  /* 0xfffffff005047812 */ /* 0x000fca00078ee204 */
[----:B------:R-:W-:-:S04]  /*b660*/  IMAD.IADD R5, R3, 0x1, R4 ;  /* 0x0000000103057824 */ /* 0x000fc800078e0204 */
[C---:B------:R-:W-:Y:S02]  /*b670*/  VIADD R6, R5.reuse, 0x8 ;  /* 0x0000000805067836 */ /* 0x040fe40000000000 */
[----:B--2---:R-:W-:Y:S01]  /*b680*/  IMAD R0, R8, UR4, R3 ;  /* 0x0000000408007c24 */ /* 0x004fe2000f8e0203 */
[----:B------:R-:W-:Y:S02]  /*b690*/  ULDC UR4, c[0x0][0x288] ;  /* 0x0000a20000047ab9 */ /* 0x000fe40000000800 */
[----:B------:R-:W-:Y:S01]  /*b6a0*/  ISETP.GE.U32.AND P0, PT, R5, UR4, PT ;  /* 0x0000000405007c0c */ /* 0x000fe2000bf06070 */
[----:B------:R-:W-:Y:S01]  /*b6b0*/  IMAD R3, R9, UR36, R0 ;  /* 0x0000002409037c24 */ /* 0x000fe2000f8e0200 */
[----:B------:R-:W-:Y:S01]  /*b6c0*/  ISETP.GE.U32.AND P1, PT, R6, UR4, PT ;  /* 0x0000000406007c0c */ /* 0x000fe2000bf26070 */
[----:B------:R-:W-:-:S03]  /*b6d0*/  ULDC.64 UR4, c[0x0][0x680] ;  /* 0x0001a00000047ab9 */ /* 0x000fc60000000a00 */
[----:B------:R-:W-:-:S04]  /*b6e0*/  IADD3 R0, P2, R4, R3, RZ ;  /* 0x0000000304007210 */ /* 0x000fc80007f5e0ff */
[----:B------:R-:W-:Y:S02]  /*b6f0*/  LEA.HI.X.SX32 R3, R3, RZ, 0x1, P2 ;  /* 0x000000ff03037211 */ /* 0x000fe400010f0eff */
[----:B------:R-:W-:-:S04]  /*b700*/  LEA R4, P2, R0, UR4, 0x2 ;  /* 0x0000000400047c11 */ /* 0x000fc8000f8410ff */
[----:B------:R-:W-:-:S05]  /*b710*/  LEA.HI.X R5, R0, UR5, R3, 0x2, P2 ;  /* 0x0000000500057c11 */ /* 0x000fca00090f1403 */
[----:B------:R2:W-:Y:S04]  /*b720*/  @!P0 STG.E desc[UR52][R4.64], R11 ;  /* 0x0000000b04008986 */ /* 0x0005e8000c101934 */
[----:B------:R2:W-:Y:S02]  /*b730*/  @!P1 STG.E desc[UR52][R4.64+0x20], R7 ;  /* 0x0000200704009986 */ /* 0x0005e4000c101934 */
.L_x_65:
[----:B------:R-:W-:Y:S05]  /*b740*/  BSYNC B0 ;  /* 0x0000000000007941 */ /* 0x000fea0003800000 */
.L_x_64:
[----:B------:R-:W-:Y:S01]  /*b750*/  ULDC.64 UR4, c[0x0][0x730] ;  /* 0x0001cc0000047ab9 */ /* 0x000fe20000000a00 */
[-C--:B------:R-:W-:Y:S01]  /*b760*/  FMUL R106, R106, R10.reuse ;  /* 0x0000000a6a6a7220 */ /* 0x080fe20000400000 */
[----:B------:R-:W-:Y:S01]  /*b770*/  ISETP.NE.U32.AND P0, PT, RZ, UR4, PT ;  /* 0x00000004ff007c0c */ /* 0x000fe2000bf05070 */
[-C--:B------:R-:W-:Y:S01]  /*b780*/  FMUL R107, R107, R10.reuse ;  /* 0x0000000a6b6b7220 */ /* 0x080fe20000400000 */
[-C--:B------:R-:W-:Y:S01]  /*b790*/  FMUL R110, R110, R10.reuse ;  /* 0x0000000a6e6e7220 */ /* 0x080fe20000400000 */
[-C--:B------:R-:W-:Y:S01]  /*b7a0*/  FMUL R111, R111, R10.reuse ;  /* 0x0000000a6f6f7220 */ /* 0x080fe20000400000 */
[----:B------:R-:W-:Y:S01]  /*b7b0*/  ISETP.NE.AND.EX P0, PT, RZ, UR5, PT, P0 ;  /* 0x00000005ff007c0c */ /* 0x000fe2000bf05300 */
[-C--:B------:R-:W-:Y:S01]  /*b7c0*/  FMUL R98, R98, R10.reuse ;  /* 0x0000000a62627220 */ /* 0x080fe20000400000 */
[-C--:B------:R-:W-:Y:S01]  /*b7d0*/  FMUL R99, R99, R10.reuse ;  /* 0x0000000a63637220 */ /* 0x080fe20000400000 */
[-C--:B------:R-:W-:Y:S01]  /*b7e0*/  FMUL R102, R102, R10.reuse ;  /* 0x0000000a66667220 */ /* 0x080fe20000400000 */
[-C--:B------:R-:W-:Y:S01]  /*b7f0*/  FMUL R103, R103, R10.reuse ;  /* 0x0000000a67677220 */ /* 0x080fe20000400000 */
[-C--:B------:R-:W-:Y:S01]  /*b800*/  FMUL R30, R90, R10.reuse ;  /* 0x0000000a5a1e7220 */ /* 0x080fe20000400000 */
[-C--:B------:R-:W-:Y:S01]  /*b810*/  FMUL R29, R91, R10.reuse ;  /* 0x0000000a5b1d7220 */ /* 0x080fe20000400000 */
[-C--:B------:R-:W-:Y:S01]  /*b820*/  FMUL R34, R94, R10.reuse ;  /* 0x0000000a5e227220 */ /* 0x080fe20000400000 */
[----:B------:R-:W-:-:S05]  /*b830*/  FMUL R33, R95, R10 ;  /* 0x0000000a5f217220 */ /* 0x000fca0000400000 */
[----:B------:R-:W-:Y:S05]  /*b840*/  @P0 BRA `(.L_x_66) ;  /* 0x0000000000240947 */ /* 0x000fea0003800000 */
[----:B------:R-:W-:Y:S02]  /*b850*/  ULDC.64 UR4, c[0x0][0x728] ;  /* 0x0001ca0000047ab9 */ /* 0x000fe40000000a00 */
[----:B------:R-:W-:-:S04]  /*b860*/  ISETP.NE.U32.AND P0, PT, RZ, UR4, PT ;  /* 0x00000004ff007c0c */ /* 0x000fc8000bf05070 */
[----:B------:R-:W-:-:S13]  /*b870*/  ISETP.NE.AND.EX P0, PT, RZ, UR5, PT, P0 ;  /* 0x00000005ff007c0c */ /* 0x000fda000bf05300 */
[----:B------:R-:W-:Y:S05]  /*b880*/  @!P0 BRA `(.L_x_67) ;  /* 0x00000000000c8947 */ /* 0x000fea0003800000 */
[----:B--2---:R-:W2:Y:S02]  /*b890*/  LDC.64 R4, c[0x0][0x728] ;  /* 0x0001ca00ff047b82 */ /* 0x004ea40000000a00 */
[----:B--2---:R3:W5:Y:S01]  /*b8a0*/  LDG.E R16, desc[UR52][R4.64] ;  /* 0x0000003404107981 */ /* 0x004762000c1e1900 */
[----:B------:R-:W-:Y:S05]  /*b8b0*/  BRA `(.L_x_66) ;  /* 0x0000000000087947 */ /* 0x000fea0003800000 */
.L_x_67:
[----:B------:R-:W-:Y:S02]  /*b8c0*/  ULDC UR4, c[0x0][0x720] ;  /* 0x0001c80000047ab9 */ /* 0x000fe40000000800 */
[----:B------:R-:W-:-:S07]  /*b8d0*/  IMAD.U32 R16, RZ, RZ, UR4 ;  /* 0x00000004ff107e24 */ /* 0x000fce000f8e00ff */
.L_x_66:
[----:B-1----:R-:W-:-:S04]  /*b8e0*/  MOV R0, RZ ;  /* 0x000000ff00007202 */ /* 0x002fc80000000f00 */
[----:B------:R-:W-:-:S13]  /*b8f0*/  LOP3.LUT P0, RZ, R0, 0x9f, RZ, 0xc0, !PT ;  /* 0x0000009f00ff7812 */ /* 0x000fda000780c0ff */
[----:B------:R-:W-:Y:S05]  /*b900*/  @!P0 BRA `(.L_x_68) ;  /* 0x0000000000408947 */ /* 0x000fea0003800000 */
[----:B------:R-:W-:Y:S01]  /*b910*/  MOV R0, 0x0 ;  /* 0x0000000000007802 */ /* 0x000fe20000000f00 */
[----:B------:R-:W-:Y:S01]  /*b920*/  ULDC.64 UR4, c[0x4][0x70] ;  /* 0x01001c0000047ab9 */ /* 0x000fe20000000a00 */
[----:B------:R-:W-:Y:S01]  /*b930*/  ULDC.64 UR6, c[0x4][0x8] ;  /* 0x0100020000067ab9 */ /* 0x000fe20000000a00 */
[----:B--23--:R-:W-:Y:S01]  /*b940*/  MOV R4, UR4 ;  /* 0x0000000400047c02 */ /* 0x00cfe20008000f00 */
[----:B------:R1:W2:Y:S01]  /*b950*/  LDC.64 R14, c[0x4][R0] ;  /* 0x01000000000e7b82 */ /* 0x0002a20000000a00 */
[----:B------:R-:W-:Y:S01]  /*b960*/  IMAD.U32 R5, RZ, RZ, UR5 ;  /* 0x00000005ff057e24 */ /* 0x000fe2000f8e00ff */
[----:B------:R-:W-:Y:S01]  /*b970*/  ULDC.64 UR4, c[0x4][0x78] ;  /* 0x01001e0000047ab9 */ /* 0x000fe20000000a00 */
[----:B------:R-:W-:Y:S01]  /*b980*/  MOV R10, UR6 ;  /* 0x00000006000a7c02 */ /* 0x000fe20008000f00 */
[----:B------:R-:W-:Y:S01]  /*b990*/  IMAD.U32 R6, RZ, RZ, UR4 ;  /* 0x00000004ff067e24 */ /* 0x000fe2000f8e00ff */
[----:B------:R-:W-:Y:S01]  /*b9a0*/  MOV R13, RZ ;  /* 0x000000ff000d7202 */ /* 0x000fe20000000f00 */
[----:B------:R-:W-:-:S02]  /*b9b0*/  IMAD.U32 R7, RZ, RZ, UR5 ;  /* 0x00000005ff077e24 */ /* 0x000fc4000f8e00ff */
[----:B------:R-:W-:Y:S02]  /*b9c0*/  IMAD.U32 R11, RZ, RZ, UR7 ;  /* 0x00000007ff0b7e24 */ /* 0x000fe4000f8e00ff */
[----:B------:R-:W-:Y:S02]  /*b9d0*/  IMAD.MOV.U32 R8, RZ, RZ, 0x70 ;  /* 0x00000070ff087424 */ /* 0x000fe400078e00ff */
[----:B-1----:R-:W-:-:S07]  /*b9e0*/  IMAD.MOV.U32 R12, RZ, RZ, 0x1 ;  /* 0x00000001ff0c7424 */ /* 0x002fce00078e00ff */
[----:B------:R-:W-:-:S07]  /*b9f0*/  LEPC R20, `(.L_x_68) ;  /* 0x000000001014794e */ /* 0x000fce0000000000 */
[----:B--2--5:R-:W-:Y:S05]  /*ba00*/  CALL.ABS.NOINC R14 ;  /* 0x000000000e007343 */ /* 0x024fea0003c00000 */
.L_x_68:
[----:B------:R-:W-:Y:S02]  /*ba10*/  IMAD.U32 R25, RZ, RZ, UR41 ;  /* 0x00000029ff197e24 */ /* 0x000fe4000f8e00ff */
[----:B------:R-:W-:-:S04]  /*ba20*/  IMAD.U32 R0, RZ, RZ, UR48 ;  /* 0x00000030ff007e24 */ /* 0x000fc8000f8e00ff */
[----:B------:R-:W-:-:S04]  /*ba30*/  IMAD R25, R0, 0x1100, R25 ;  /* 0x0000110000197824 */ /* 0x000fc800078e0219 */
[----:B------:R-:W-:-:S05]  /*ba40*/  VIADD R26, R25, 0x10f00 ;  /* 0x00010f00191a7836 */ /* 0x000fca0000000000 */
        /* <DEDUP_REMOVED lines=9> */
[----:B------:R-:W-:Y:S01]  /*bae0*/  IMAD.U32 R6, RZ, RZ, UR6 ;  /* 0x00000006ff067e24 */ /* 0x000fe2000f8e00ff */
[----:B------:R-:W-:Y:S01]  /*baf0*/  MOV R10, UR4 ;  /* 0x00000004000a7c02 */ /* 0x000fe20008000f00 */
[----:B------:R-:W-:Y:S01]  /*bb00*/  IMAD.U32 R7, RZ, RZ, UR7 ;  /* 0x00000007ff077e24 */ /* 0x000fe2000f8e00ff */
[----:B------:R-:W-:Y:S01]  /*bb10*/  MOV R12, 0x1 ;  /* 0x00000001000c7802 */ /* 0x000fe20000000f00 */
[----:B------:R-:W-:-:S02]  /*bb20*/  IMAD.U32 R11, RZ, RZ, UR5 ;  /* 0x00000005ff0b7e24 */ /* 0x000fc4000f8e00ff */
[----:B------:R-:W-:Y:S02]  /*bb30*/  IMAD.MOV.U32 R8, RZ, RZ, 0x70 ;  /* 0x00000070ff087424 */ /* 0x000fe400078e00ff */
[----:B-1----:R-:W-:-:S07]  /*bb40*/  IMAD.MOV.U32 R13, RZ, RZ, RZ ;  /* 0x000000ffff0d7224 */ /* 0x002fce00078e00ff */
[----:B------:R-:W-:-:S07]  /*bb50*/  LEPC R20, `(.L_x_69) ;  /* 0x000000001014794e */ /* 0x000fce0000000000 */
[----:B--2--5:R-:W-:Y:S05]  /*bb60*/  CALL.ABS.NOINC R14 ;  /* 0x000000000e007343 */ /* 0x024fea0003c00000 */
.L_x_69:
[C---:B------:R-:W-:Y:S01]  /*bb70*/  SHF.L.U32 R0, R2.reuse, 0x3, RZ ;  /* 0x0000000302007819 */ /* 0x040fe200000006ff */
[----:B------:R-:W-:Y:S01]  /*bb80*/  ULDC.64 UR4, c[0x0][0x730] ;  /* 0x0001cc0000047ab9 */ /* 0x000fe20000000a00 */
[----:B--23--:R-:W-:Y:S01]  /*bb90*/  IMAD.SHL.U32 R4, R2, 0x10, RZ ;  /* 0x0000001002047824 */ /* 0x00cfe200078e00ff */
[----:B------:R-:W-:Y:S01]  /*bba0*/  ISETP.NE.U32.AND P0, PT, RZ, UR4, PT ;  /* 0x00000004ff007c0c */ /* 0x000fe2000bf05070 */
[----:B------:R-:W-:Y:S01]  /*bbb0*/  ULDC UR4, c[0x0][0x720] ;  /* 0x0001c80000047ab9 */ /* 0x000fe20000000800 */
[----:B------:R-:W-:Y:S02]  /*bbc0*/  LOP3.LUT R3, R0, 0x300, RZ, 0xc0, !PT ;  /* 0x0000030000037812 */ /* 0x000fe400078ec0ff */
[----:B------:R-:W-:Y:S02]  /*bbd0*/  LOP3.LUT R0, R2, 0x7f, RZ, 0xc0, !PT ;  /* 0x0000007f02007812 */ /* 0x000fe400078ec0ff */
[----:B------:R-:W-:Y:S01]  /*bbe0*/  SHF.R.U32.HI R6, RZ, 0x1, R2 ;  /* 0x00000001ff067819 */ /* 0x000fe20000011602 */
[----:B------:R-:W-:Y:S01]  /*bbf0*/  IMAD R3, R24, 0x10, R3 ;  /* 0x0000001018037824 */ /* 0x000fe200078e0203 */
[----:B------:R-:W-:-:S02]  /*bc00*/  LOP3.LUT R5, R4, 0x40, RZ, 0xc0, !PT ;  /* 0x0000004004057812 */ /* 0x000fc400078ec0ff */
[----:B------:R-:W-:Y:S02]  /*bc10*/  ISETP.NE.AND.EX P0, PT, RZ, UR5, PT, P0 ;  /* 0x00000005ff007c0c */ /* 0x000fe4000bf05300 */
[----:B------:R-:W-:Y:S02]  /*bc20*/  IADD3 R0, R0, 0x1f, RZ ;  /* 0x0000001f00007810 */ /* 0x000fe40007ffe0ff */
[----:B------:R-:W-:Y:S01]  /*bc30*/  LOP3.LUT R5, R5, 0x8, R6, 0xf8, !PT ;  /* 0x0000000805057812 */ /* 0x000fe200078ef806 */
[----:B------:R-:W-:Y:S01]  /*bc40*/  IMAD.SHL.U32 R6, R2, 0x2, RZ ;  /* 0x0000000202067824 */ /* 0x000fe200078e00ff */
[----:B-----5:R-:W-:Y:S02]  /*bc50*/  FSEL R35, R16, UR4, !P0 ;  /* 0x0000000410237c08 */ /* 0x020fe4000c000000 */
[----:B------:R-:W-:Y:S02]  /*bc60*/  ISETP.GT.U32.AND P0, PT, R0, 0x3e, PT ;  /* 0x0000003e0000780c */ /* 0x000fe40003f04070 */
[----:B------:R-:W-:Y:S01]  /*bc70*/  LOP3.LUT R5, R5, 0x8, R6, 0x78, !PT ;  /* 0x0000000805057812 */ /* 0x000fe200078e7806 */
[-C--:B------:R-:W-:Y:S01]  /*bc80*/  FMUL R0, R104, R35.reuse ;  /* 0x0000002368007220 */ /* 0x080fe20000400000 */
[----:B------:R-:W-:Y:S01]  /*bc90*/  LOP3.LUT R4, R4, 0x80, RZ, 0xc0, !PT ;  /* 0x0000008004047812 */ /* 0x000fe200078ec0ff */
[-C--:B------:R-:W-:Y:S01]  /*bca0*/  FMUL R6, R108, R35.reuse ;  /* 0x000000236c067220 */ /* 0x080fe20000400000 */
[-C--:B------:R-:W-:Y:S01]  /*bcb0*/  FMUL R7, R109, R35.reuse ;  /* 0x000000236d077220 */ /* 0x080fe20000400000 */
[----:B------:R-:W-:Y:S01]  /*bcc0*/  FMUL R8, R110, R35 ;  /* 0x000000236e087220 */ /* 0x000fe20000400000 */
[----:B------:R-:W-:Y:S01]  /*bcd0*/  IADD3 R10, R5, R3, R4 ;  /* 0x00000003050a7210 */ /* 0x000fe20007ffe004 */
[-C--:B------:R-:W-:Y:S01]  /*bce0*/  FMUL R3, R105, R35.reuse ;  /* 0x0000002369037220 */ /* 0x080fe20000400000 */
[-C--:B------:R-:W-:Y:S01]  /*bcf0*/  FMUL R4, R106, R35.reuse ;  /* 0x000000236a047220 */ /* 0x080fe20000400000 */
[-C--:B------:R-:W-:Y:S01]  /*bd00*/  FMUL R5, R107, R35.reuse ;  /* 0x000000236b057220 */ /* 0x080fe20000400000 */
[----:B------:R-:W-:Y:S01]  /*bd10*/  FMUL R9, R111, R35 ;  /* 0x000000236f097220 */ /* 0x000fe20000400000 */
[----:B------:R-:W-:-:S02]  /*bd20*/  IMAD R26, R10, 0x2, R26 ;  /* 0x000000020a1a7824 */ /* 0x000fc400078e021a */
        /* <DEDUP_REMOVED lines=17> */
[----:B------:R-:W-:Y:S01]  /*be40*/  IMAD R10, R10, 0x2, R25 ;  /* 0x000000020a0a7824 */ /* 0x000fe200078e0219 */
[----:B------:R-:W-:-:S02]  /*be50*/  F2FP.F16.F32.PACK_AB R37, R5, R4 ;  /* 0x000000040525723e */ /* 0x000fc400000000ff */
[----:B------:R-:W-:Y:S02]  /*be60*/  F2FP.F16.F32.PACK_AB R38, R7, R6 ;  /* 0x000000060726723e */ /* 0x000fe400000000ff */
[----:B------:R-:W-:Y:S01]  /*be70*/  F2FP.F16.F32.PACK_AB R39, R9, R8 ;  /* 0x000000080927723e */ /* 0x000fe200000000ff */
[----:B------:R-:W-:Y:S06]  /*be80*/  @P0 BRA `(.L_x_70) ;  /* 0x0000000000040947 */ /* 0x000fec0003800000 */
[----:B------:R-:W-:-:S04]  /*be90*/  DEPBAR.LE SB0, 0x1 ;  /* 0x000080400000791a */ /* 0x000fc80000000000 */
.L_x_70:
[----:B------:R-:W-:Y:S05]  /*bea0*/  WARPSYNC.ALL ;  /* 0x0000000000007948 */ /* 0x000fea0003800000 */
[----:B------:R-:W-:Y:S01]  /*beb0*/  BAR.SYNC.DEFER_BLOCKING 0x1, 0x80 ;  /* 0x0042000000007b1d */ /* 0x000fe20000010000 */
[----:B------:R-:W-:Y:S02]  /*bec0*/  F2FP.F16.F32.PACK_AB R13, R13, R14 ;  /* 0x0000000e0d0d723e */ /* 0x000fe400000000ff */
[----:B------:R-:W-:Y:S02]  /*bed0*/  F2FP.F16.F32.PACK_AB R14, R15, R20 ;  /* 0x000000140f0e723e */ /* 0x000fe400000000ff */
[----:B------:R-:W-:Y:S01]  /*bee0*/  F2FP.F16.F32.PACK_AB R12, R11, R12 ;  /* 0x0000000c0b0c723e */ /* 0x000fe200000000ff */
[----:B------:R-:W-:Y:S01]  /*bef0*/  BSSY B0, `(.L_x_71) ;  /* 0x0000018000007945 */ /* 0x000fe20003800000 */
[----:B------:R-:W-:Y:S01]  /*bf00*/  F2FP.F16.F32.PACK_AB R15, R21, R24 ;  /* 0x00000018150f723e */ /* 0x000fe200000000ff */
[----:B------:R1:W-:Y:S01]  /*bf10*/  STSM.16.M88.4 [R10+0x10f00], R36 ;  /* 0x010f00240a007844 */ /* 0x0003e20000000200 */
[----:B------:R-:W-:Y:S01]  /*bf20*/  @!PT LDS RZ, [RZ] ;  /* 0x00000000fffff984 */ /* 0x000fe20000000800 */
[----:B------:R-:W-:Y:S01]  /*bf30*/  @!PT LDS RZ, [RZ] ;  /* 0x00000000fffff984 */ /* 0x000fe20000000800 */
[----:B------:R-:W-:Y:S01]  /*bf40*/  @!PT LDS RZ, [RZ] ;  /* 0x00000000fffff984 */ /* 0x000fe20000000800 */
[----:B------:R-:W-:Y:S01]  /*bf50*/  @!PT LDS RZ, [RZ] ;  /* 0x00000000fffff984 */ /* 0x000fe20000000800 */
[----:B------:R2:W-:Y:S06]  /*bf60*/  MEMBAR.ALL.CTA ;  /* 0x0000000000007992 */ /* 0x0005ec0000008000 */
[----:B--2---:R-:W2:Y:S02]  /*bf70*/  FENCE.VIEW.ASYNC.S ;  /* 0x00000000000073c6 */ /* 0x004ea40000000000 */
[----:B--2---:R-:W-:Y:S06]  /*bf80*/  BAR.SYNC.DEFER_BLOCKING 0x1, 0x80 ;  /* 0x0042000000007b1d */ /* 0x004fec0000010000 */
[----:B------:R-:W-:Y:S05]  /*bf90*/  @P0 BRA `(.L_x_72) ;  /* 0x0000000000340947 */ /* 0x000fea0003800000 */
[----:B------:R-:W-:Y:S01]  /*bfa0*/  R2UR UR34, R18 ;  /* 0x00000000122272ca */ /* 0x000fe200000e0000 */
[----:B------:R-:W-:Y:S01]  /*bfb0*/  UIADD3 UR35, -UR46, URZ, URZ ;  /* 0x0000003f2e237290 */ /* 0x000fe2000fffe13f */
[----:B------:R-:W-:Y:S01]  /*bfc0*/  R2UR UR32, R25 ;  /* 0x00000000192072ca */ /* 0x000fe200000e0000 */
[----:B------:R-:W-:Y:S01]  /*bfd0*/  UIADD3 UR6, UP0, UR50, 0x670, URZ ;  /* 0x0000067032067890 */ /* 0x000fe2000ff1e03f */
[----:B------:R-:W-:Y:S01]  /*bfe0*/  ULDC UR4, c[0x0][0xa10] ;  /* 0x0002840000047ab9 */ /* 0x000fe20000000800 */
[----:B------:R-:W-:Y:S01]  /*bff0*/  UMOV UR33, URZ ;  /* 0x0000003f00217c82 */ /* 0x000fe20008000000 */
[----:B------:R-:W-:Y:S02]  /*c000*/  UIMAD UR35, UR4, UR35, UR45 ;  /* 0x00000023042372a4 */ /* 0x000fe4000f8e022d */
[----:B------:R-:W-:-:S05]  /*c010*/  UIADD3.X UR7, URZ, UR51, URZ, UP0, !UPT ;  /* 0x000000333f077290 */ /* 0x000fca00087fe43f */
[----:B------:R-:W-:Y:S02]  /*c020*/  USHF.L.U32 UR34, UR34, 0x6, URZ ;  /* 0x0000000622227899 */ /* 0x000fe4000800063f */
[----:B------:R-:W-:-:S09]  /*c030*/  UIADD3 UR32, UR32, 0x10f00, URZ ;  /* 0x00010f0020207890 */ /* 0x000fd2000fffe03f */
[----:B------:R2:W-:Y:S01]  /*c040*/  UTMASTG.4D [UR32], [UR6] ;  /* 0x00000020060073b5 */ /* 0x0005e20008018000 */
[----:B------:R0:W-:Y:S01]  /*c050*/  UTMACMDFLUSH ;  /* 0x00000000000079b7 */ /* 0x0001e20000000000 */
[----:B--2---:R-:W-:-:S04]  /*c060*/  DEPBAR.LE SB0, 0x1 ;  /* 0x000080400000791a */ /* 0x004fc80000000000 */
.L_x_72:
[----:B------:R-:W-:Y:S05]  /*c070*/  BSYNC B0 ;  /* 0x0000000000007941 */ /* 0x000fea0003800000 */
.L_x_71:
        /* <DEDUP_REMOVED lines=12> */
[----:B---3--:R-:W3:Y:S02]  /*c140*/  FENCE.VIEW.ASYNC.S ;  /* 0x00000000000073c6 */ /* 0x008ee40000000000 */
[----:B---3--:R-:W-:Y:S06]  /*c150*/  BAR.SYNC.DEFER_BLOCKING 0x1, 0x80 ;  /* 0x0042000000007b1d */ /* 0x008fec0000010000 */
[----:B------:R-:W-:Y:S05]  /*c160*/  @P0 BRA `(.L_x_74) ;  /* 0x0000000000340947 */ /* 0x000fea0003800000 */
[----:B------:R-:W-:Y:S01]  /*c170*/  R2UR UR34, R18 ;  /* 0x00000000122272ca */ /* 0x000fe200000e0000 */
[----:B------:R-:W-:Y:S01]  /*c180*/  UIADD3 UR35, -UR46, URZ, URZ ;  /* 0x0000003f2e237290 */ /* 0x000fe2000fffe13f */
[----:B------:R-:W-:Y:S01]  /*c190*/  R2UR UR32, R25 ;  /* 0x00000000192072ca */ /* 0x000fe200000e0000 */
[----:B------:R-:W-:Y:S01]  /*c1a0*/  UIADD3 UR6, UP0, UR50, 0x670, URZ ;  /* 0x0000067032067890 */ /* 0x000fe2000ff1e03f */
[----:B------:R-:W-:Y:S01]  /*c1b0*/  ULDC UR4, c[0x0][0xa10] ;  /* 0x0002840000047ab9 */ /* 0x000fe20000000800 */
[----:B------:R-:W-:Y:S01]  /*c1c0*/  UMOV UR33, 0x10 ;  /* 0x0000001000217882 */ /* 0x000fe20000000000 */
[----:B------:R-:W-:Y:S02]  /*c1d0*/  UIMAD UR35, UR4, UR35, UR45 ;  /* 0x00000023042372a4 */ /* 0x000fe4000f8e022d */
[----:B------:R-:W-:-:S05]  /*c1e0*/  UIADD3.X UR7, URZ, UR51, URZ, UP0, !UPT ;  /* 0x000000333f077290 */ /* 0x000fca00087fe43f */
[----:B------:R-:W-:Y:S02]  /*c1f0*/  USHF.L.U32 UR34, UR34, 0x6, URZ ;  /* 0x0000000622227899 */ /* 0x000fe4000800063f */
[----:B------:R-:W-:-:S09]  /*c200*/  UIADD3 UR32, UR32, 0x11700, URZ ;  /* 0x0001170020207890 */ /* 0x000fd2000fffe03f */
[----:B------:R3:W-:Y:S01]  /*c210*/  UTMASTG.4D [UR32], [UR6] ;  /* 0x00000020060073b5 */ /* 0x0007e20008018000 */
[----:B------:R0:W-:Y:S01]  /*c220*/  UTMACMDFLUSH ;  /* 0x00000000000079b7 */ /* 0x0001e20000000000 */
[----:B---3--:R-:W-:-:S04]  /*c230*/  DEPBAR.LE SB0, 0x1 ;  /* 0x000080400000791a */ /* 0x008fc80000000000 */
.L_x_74:
[----:B------:R-:W-:Y:S05]  /*c240*/  BSYNC B0 ;  /* 0x0000000000007941 */ /* 0x000fea0003800000 */
.L_x_73:
[----:B------:R-:W-:Y:S06]  /*c250*/  BAR.SYNC.DEFER_BLOCKING 0x1, 0x80 ;  /* 0x0042000000007b1d */ /* 0x000fec0000010000 */
[----:B------:R-:W-:Y:S01]  /*c260*/  BSSY B0, `(.L_x_75) ;  /* 0x0000017000007945 */ /* 0x000fe20003800000 */
[----:B------:R3:W-:Y:S01]  /*c270*/  STSM.16.M88.4 [R26], R28 ;  /* 0x0000001c1a007844 */ /* 0x0007e20000000200 */
[----:B------:R-:W-:Y:S01]  /*c280*/  @!PT LDS RZ, [RZ] ;  /* 0x00000000fffff984 */ /* 0x000fe20000000800 */
[----:B------:R-:W-:Y:S01]  /*c290*/  @!PT LDS RZ, [RZ] ;  /* 0x00000000fffff984 */ /* 0x000fe20000000800 */
[----:B------:R-:W-:Y:S01]  /*c2a0*/  @!PT LDS RZ, [RZ] ;  /* 0x00000000fffff984 */ /* 0x000fe20000000800 */
[----:B------:R-:W-:Y:S01]  /*c2b0*/  @!PT LDS RZ, [RZ] ;  /* 0x00000000fffff984 */ /* 0x000fe20000000800 */
[----:B------:R4:W-:Y:S06]  /*c2c0*/  MEMBAR.ALL.CTA ;  /* 0x0000000000007992 */ /* 0x0009ec0000008000 */
[----:B----4-:R-:W4:Y:S02]  /*c2d0*/  FENCE.VIEW.ASYNC.S ;  /* 0x00000000000073c6 */ /* 0x010f240000000000 */
[----:B----4-:R-:W-:Y:S06]  /*c2e0*/  BAR.SYNC.DEFER_BLOCKING 0x1, 0x80 ;  /* 0x0042000000007b1d */ /* 0x010fec0000010000 */
        /* <DEDUP_REMOVED lines=8> */
[----:B------:R-:W-:Y:S01]  /*c370*/  UIADD3.X UR7, URZ, UR51, URZ, UP0, !UPT ;  /* 0x000000333f077290 */ /* 0x000fe200087fe43f */
[----:B------:R-:W-:-:S04]  /*c380*/  UMOV UR12, UR36 ;  /* 0x00000024000c7c82 */ /* 0x000fc80008000000 */
[----:B------:R-:W-:Y:S02]  /*c390*/  USHF.L.U32 UR10, UR10, 0x6, URZ ;  /* 0x000000060a0a7899 */ /* 0x000fe4000800063f */
[----:B------:R-:W-:-:S09]  /*c3a0*/  UIADD3 UR8, UR8, 0x10f00, URZ ;  /* 0x00010f0008087890 */ /* 0x000fd2000fffe03f */
[----:B------:R4:W-:Y:S02]  /*c3b0*/  UTMASTG.4D [UR8], [UR6] ;  /* 0x00000008060073b5 */ /* 0x0009e40008018000 */
[----:B----4-:R0:W-:Y:S02]  /*c3c0*/  UTMACMDFLUSH ;  /* 0x00000000000079b7 */ /* 0x0101e40000000000 */
.L_x_76:
[----:B------:R-:W-:Y:S05]  /*c3d0*/  BSYNC B0 ;  /* 0x0000000000007941 */ /* 0x000fea0003800000 */
.L_x_75:
[----:B------:R-:W-:Y:S01]  /*c3e0*/  ULEA UR4, UR48, 0xfffffff8, 0x3 ;  /* 0xfffffff830047891 */ /* 0x000fe2000f8e183f */
[----:B------:R-:W-:-:S04]  /*c3f0*/  DEPBAR.LE SB0, 0x0 ;  /* 0x000080000000791a */ /* 0x000fc80000000000 */
[----:B------:R-:W-:Y:S01]  /*c400*/  ULOP3.LUT UR4, UR4, 0x8, URZ, 0xc0, !UPT ;  /* 0x0000000804047892 */ /* 0x000fe2000f8ec03f */
[----:B------:R-:W-:-:S03]  /*c410*/  LOP3.LUT R22, R22, 0x1, RZ, 0x3c, !PT ;  /* 0x0000000116167812 */ /* 0x000fc600078e3cff */
[----:B------:R-:W-:-:S06]  /*c420*/  ULOP3.LUT UR4, UR4, 0x18, URZ, 0x3c, !UPT ;  /* 0x0000001804047892 */ /* 0x000fcc000f8e3c3f */
[----:B------:R-:W-:Y:S01]  /*c430*/  MOV R0, UR4 ;  /* 0x0000000400007c02 */ /* 0x000fe20008000f00 */
[----:B------:R-:W-:Y:S02]  /*c440*/  ULDC UR4, c[0x0][0xc] ;  /* 0x0000030000047ab9 */ /* 0x000fe40000000800 */
[----:B------:R-:W-:Y:S01]  /*c450*/  VIADD R17, R17, UR4 ;  /* 0x0000000411117c36 */ /* 0x000fe20008000000 */
[----:B------:R-:W-:Y:S01]  /*c460*/  ULDC UR4, c[0x0][0xa00] ;  /* 0x0002800000047ab9 */ /* 0x000fe20000000800 */
[----:B------:R4:W-:Y:S03]  /*c470*/  SYNCS.ARRIVE.TRANS64.A1T0 RZ, [R0+UR41+0x14290], RZ ;  /* 0x014290ff00ff79a7 */ /* 0x0009e60008100029 */
[----:B------:R-:W-:-:S13]  /*c480*/  ISETP.GE.AND P0, PT, R17, UR4, PT ;  /* 0x0000000411007c0c */ /* 0x000fda000bf06270 */
[----:B----4-:R-:W-:Y:S05]  /*c490*/  @!P0 BRA `(.L_x_77) ;  /* 0xffffff4800508947 */ /* 0x010fea000383ffff */
[----:B------:R-:W-:Y:S05]  /*c4a0*/  EXIT ;  /* 0x000000000000794d */ /* 0x000fea0003800000 */
.L_x_6:
[----:B------:R-:W-:-:S08]  /*c4b0*/  NOP ;  /* 0x0000000000007918 */ /* 0x000fd00000000000 */
[----:B------:R-:W2:-:S00]  /*c4c0*/  USETMAXREG.DEALLOC.CTAPOOL 0x18 ;  /* 0x00000018000079c8 */ /* 0x000e8000080e0500 */
[----:B------:R-:W-:-:S13]  /*c4d0*/  PLOP3.LUT P3, PT, PT, PT, UP0, 0x80, 0x0 ;  /* 0x000000000000781c */ /* 0x000fda0003f6f008 */
[----:B--2---:R-:W-:Y:S05]  /*c4e0*/  @!P3 BRA `(.L_x_78) ;  /* 0x00000008008cb947 */ /* 0x004fea0003800000 */
[----:B------:R-:W-:-:S13]  /*c4f0*/  PLOP3.LUT P2, PT, PT, PT, UP1, 0x80, 0x0 ;  /* 0x000000000000781c */ /* 0x000fda0003f4f018 */
[----:B-1----:R-:W-:Y:S05]  /*c500*/  @P2 EXIT ;  /* 0x000000000000294d */ /* 0x002fea0003800000 */
[----:B------:R-:W-:Y:S02]  /*c510*/  ULDC UR4, c[0x0][0xa00] ;  /* 0x0002800000047ab9 */ /* 0x000fe40000000800 */
[----:B------:R-:W-:-:S13]  /*c520*/  ISETP.GE.AND P2, PT, R17, UR4, PT ;  /* 0x0000000411007c0c */ /* 0x000fda000bf46270 */
[----:B------:R-:W-:Y:S05]  /*c530*/  @P2 EXIT ;  /* 0x000000000000294d */ /* 0x000fea0003800000 */
[----:B------:R-:W-:Y:S01]  /*c540*/  LOP3.LUT P2, RZ, R2, 0x1f, RZ, 0xc0, !PT ;  /* 0x0000001f02ff7812 */ /* 0x000fe2000784c0ff */
[----:B------:R-:W-:Y:S01]  /*c550*/  BSSY B0, `(.L_x_79) ;  /* 0x000009b000007945 */ /* 0x000fe20003800000 */
[----:B------:R-:W-:Y:S01]  /*c560*/  IMAD.MOV.U32 R4, RZ, RZ, 0x1 ;  /* 0x00000001ff047424 */ /* 0x000fe200078e00ff */
[----:B------:R-:W-:Y:S01]  /*c570*/  MOV R0, RZ ;  /* 0x000000ff00007202 */ /* 0x000fe20000000f00 */
[----:B------:R-:W-:Y:S01]  /*c580*/  IMAD.MOV.U32 R5, RZ, RZ, 0x1 ;  /* 0x00000001ff057424 */ /* 0x000fe200078e00ff */
[----:B------:R-:W-:Y:S01]  /*c590*/  PLOP3.LUT P0, PT, P2, P0, PT, 0x2a, 0x0 ;  /* 0x000000000000781c */ /* 0x000fe20001700572 */
[----:B------:R-:W-:Y:S01]  /*c5a0*/  ULOP3.LUT UR17, UR39, 0x2, URZ, 0xfc, !UPT ;  /* 0x0000000227117892 */ /* 0x000fe2000f8efc3f */
[----:B------:R-:W-:Y:S01]  /*c5b0*/  ULDC UR20, c[0x0][0xc] ;  /* 0x0000030000147ab9 */ /* 0x000fe20000000800 */
[----:B------:R-:W-:Y:S01]  /*c5c0*/  ULDC.64 UR18, c[0x0][0x198] ;  /* 0x0000660000127ab9 */ /* 0x000fe20000000a00 */
[----:B------:R-:W-:-:S09]  /*c5d0*/  ULDC UR21, c[0x0][0xa00] ;  /* 0x0002800000157ab9 */ /* 0x000fd20000000800 */
.L_x_94:
[----:B------:R-:W1:Y:S01]  /*c5e0*/  LDC R6, c[0x0][0xa04] ;  /* 0x00028100ff067b82 */ /* 0x000e620000000800 */
[----:B------:R-:W-:Y:S01]  /*c5f0*/  IMAD.MOV.U32 R7, RZ, RZ, R17 ;  /* 0x000000ffff077224 */ /* 0x000fe200078e0011 */
[----:B------:R-:W-:-:S06]  /*c600*/  UMOV UR4, 0xffffffff ;  /* 0xffffffff00047882 */ /* 0x000fcc0000000000 */
[----:B------:R-:W2:Y:S08]  /*c610*/  LDC R10, c[0x0][0xa10] ;  /* 0x00028400ff0a7b82 */ /* 0x000eb00000000800 */
[----:B------:R-:W3:Y:S01]  /*c620*/  LDC R13, c[0x0][0xa1c] ;  /* 0x00028700ff0d7b82 */ /* 0x000ee20000000800 */
[----:B-1----:R-:W-:Y:S02]  /*c630*/  ISETP.NE.AND P2, PT, R6, 0x1, PT ;  /* 0x000000010600780c */ /* 0x002fe40003f45270 */
[----:B--2---:R-:W-:-:S11]  /*c640*/  ISETP.NE.AND P3, PT, R10, 0x1, PT ;  /* 0x000000010a00780c */ /* 0x004fd60003f65270 */
[----:B------:R-:W1:Y:S01]  /*c650*/  @P2 LDC.64 R8, c[0x0][0xa08] ;  /* 0x00028200ff082b82 */ /* 0x000e620000000a00 */
[----:B---3--:R-:W-:-:S07]  /*c660*/  ISETP.NE.AND P4, PT, R13, 0x1, PT ;  /* 0x000000010d00780c */ /* 0x008fce0003f85270 */
[----:B------:R-:W2:Y:S08]  /*c670*/  @P3 LDC R12, c[0x0][0xa14] ;  /* 0x00028500ff0c3b82 */ /* 0x000eb00000000800 */
[----:B------:R-:W3:Y:S08]  /*c680*/  @P3 LDC R11, c[0x0][0xa18] ;  /* 0x00028600ff0b3b82 */ /* 0x000ef00000000800 */
[----:B------:R-:W4:Y:S01]  /*c690*/  @P4 LDC.64 R2, c[0x0][0xa20] ;  /* 0x00028800ff024b82 */ /* 0x000f220000000a00 */
[----:B-1----:R-:W-:-:S05]  /*c6a0*/  @P2 IMAD.HI.U32 R8, R17, R8, RZ ;  /* 0x0000000811082227 */ /* 0x002fca00078e00ff */
[----:B------:R-:W-:-:S04]  /*c6b0*/  @P2 SHF.R.U32.HI R7, RZ, R9, R8 ;  /* 0x00000009ff072219 */ /* 0x000fc80000011608 */
[----:B------:R-:W-:Y:S01]  /*c6c0*/  MOV R9, R7 ;  /* 0x0000000700097202 */ /* 0x000fe20000000f00 */
[----:B--2---:R-:W-:-:S05]  /*c6d0*/  @P3 IMAD.HI.U32 R8, R7, R12, RZ ;  /* 0x0000000c07083227 */ /* 0x004fca00078e00ff */
[----:B---3--:R-:W-:-:S05]  /*c6e0*/  @P3 SHF.R.U32.HI R9, RZ, R11, R8 ;  /* 0x0000000bff093219 */ /* 0x008fca0000011608 */
[----:B----4-:R-:W-:-:S04]  /*c6f0*/  @P4 IMAD.HI.U32 R8, R9, R2, RZ ;  /* 0x0000000209084227 */ /* 0x010fc800078e00ff */
[----:B------:R-:W-:Y:S01]  /*c700*/  IMAD.MOV.U32 R2, RZ, RZ, R9 ;  /* 0x000000ffff027224 */ /* 0x000fe200078e0009 */
[----:B------:R-:W-:Y:S02]  /*c710*/  @P4 SHF.R.U32.HI R2, RZ, R3, R8 ;  /* 0x00000003ff024219 */ /* 0x000fe40000011608 */
[----:B------:R-:W-:-:S03]  /*c720*/  IADD3 R3, -R9, RZ, RZ ;  /* 0x000000ff09037210 */ /* 0x000fc60007ffe1ff */
[----:B------:R-:W-:Y:S02]  /*c730*/  IMAD.MOV R2, RZ, RZ, -R2 ;  /* 0x000000ffff027224 */ /* 0x000fe400078e0a02 */
[----:B------:R-:W-:Y:S02]  /*c740*/  IMAD R10, R10, R3, R7 ;  /* 0x000000030a0a7224 */ /* 0x000fe400078e0207 */
[----:B------:R-:W-:Y:S01]  /*c750*/  IMAD R2, R13, R2, R9 ;  /* 0x000000020d027224 */ /* 0x000fe200078e0209 */
[----:B------:R-:W-:Y:S06]  /*c760*/  BRA.DIV UR4, `(.L_x_80) ;  /* 0x0000001e04307947 */ /* 0x000fec000b800000 */
[----:B------:R-:W-:-:S13]  /*c770*/  ELECT P6, URZ, PT ;  /* 0x00000000003f782f */ /* 0x000fda00038c0000 */
.L_x_133:
[----:B------:R-:W-:Y:S01]  /*c780*/  IMAD.MOV R3, RZ, RZ, -R7 ;  /* 0x000000ffff037224 */ /* 0x000fe200078e0a07 */
[----:B------:R-:W-:Y:S03]  /*c790*/  BSSY B1, `(.L_x_81) ;  /* 0x0000034000017945 */ /* 0x000fe60003800000 */
[----:B------:R-:W-:Y:S01]  /*c7a0*/  IMAD R3, R6, R3, R17 ;  /* 0x0000000306037224 */ /* 0x000fe200078e0211 */
[----:B------:R-:W-:-:S03]  /*c7b0*/  MOV R6, RZ ;  /* 0x000000ff00067202 */ /* 0x000fc60000000f00 */
[----:B------:R-:W-:Y:S01]  /*c7c0*/  IMAD.SHL.U32 R3, R3, 0x80, RZ ;  /* 0x0000008003037824 */ /* 0x000fe200078e00ff */
[----:B------:R-:W-:Y:S06]  /*c7d0*/  @!P6 BRA `(.L_x_82) ;  /* 0x0000000000bce947 */ /* 0x000fec0003800000 */
[----:B------:R-:W1:Y:S01]  /*c7e0*/  S2R R7, SR_CgaCtaId ;  /* 0x0000000000077919 */ /* 0x000e620000008800 */
[----:B------:R-:W-:-:S04]  /*c7f0*/  MOV R6, 0x400 ;  /* 0x0000040000067802 */ /* 0x000fc80000000f00 */
[----:B-1----:R-:W-:Y:S02]  /*c800*/  LEA R9, R7, R6, 0x18 ;  /* 0x0000000607097211 */ /* 0x002fe400078ec0ff */
[----:B------:R-:W-:-:S03]  /*c810*/  SHF.L.U32 R6, R5, 0x1f, RZ ;  /* 0x0000001f05067819 */ /* 0x000fc600000006ff */
[----:B------:R-:W-:-:S04]  /*c820*/  IMAD R7, R0, 0x8, R9 ;  /* 0x0000000800077824 */ /* 0x000fc800078e0209 */
[----:B------:R-:W1:Y:S02]  /*c830*/  SYNCS.PHASECHK.TRANS64.TRYWAIT P2, [R7+URZ+0x14260], R6 ;  /* 0x01426006070075a7 */ /* 0x000e64000804017f */
[----:B-1----:R-:W-:Y:S05]  /*c840*/  @!P2 BRA `(.L_x_83) ;  /* 0x0000001c0018a947 */ /* 0x002fea0003800000 */
.L_x_134:
[----:B------:R-:W-:Y:S01]  /*c850*/  UPRMT UR4, UR17, 0x9910, URZ ;  /* 0x0000991011047896 */ /* 0x000fe2000800003f */
[----:B-1----:R-:W-:-:S03]  /*c860*/  @P1 IMAD.MOV.U32 R6, RZ, RZ, 0x1800 ;  /* 0x00001800ff061424 */ /* 0x002fc600078e00ff */
[----:B------:R-:W-:Y:S01]  /*c870*/  UISETP.NE.AND UP0, UPT, UR4, 0x2, UPT ;  /* 0x000000020400788c */ /* 0x000fe2000bf05270 */
[----:B------:R1:W-:Y:S05]  /*c880*/  @P1 SYNCS.ARRIVE.TRANS64 RZ, [R7+URZ+0x14250], R6 ;  /* 0x0142500607ff19a7 */ /* 0x0003ea000800003f */
[----:B------:R-:W-:-:S13]  /*c890*/  PLOP3.LUT P2, PT, PT, PT, UP0, 0x80, 0x0 ;  /* 0x000000000000781c */ /* 0x000fda0003f4f008 */
[----:B-1----:R-:W-:Y:S05]  /*c8a0*/  @P2 BRA `(.L_x_84) ;  /* 0x0000000000042947 */ /* 0x002fea0003800000 */
[----:B------:R-:W-:Y:S01]  /*c8b0*/  BPT.TRAP 0x1 ;  /* 0x000000040000795c */ /* 0x000fe20000300000 */
.L_x_84:
[----:B------:R-:W-:Y:S05]  /*c8c0*/  @P0 BRA `(.L_x_85) ;  /* 0x0000000000040947 */ /* 0x000fea0003800000 */
[----:B------:R-:W-:Y:S01]  /*c8d0*/  BPT.TRAP 0x1 ;  /* 0x000000040000795c */ /* 0x000fe20000300000 */
.L_x_85:
[----:B------:R-:W-:Y:S01]  /*c8e0*/  R2UR UR5, R9 ;  /* 0x00000000090572ca */ /* 0x000fe200000e0000 */
[----:B------:R-:W-:Y:S01]  /*c8f0*/  UIADD3 UR4, UP0, UR18, 0xf0, URZ ;  /* 0x000000f012047890 */ /* 0x000fe2000ff1e03f */
[----:B------:R-:W-:Y:S01]  /*c900*/  R2UR UR8, R0 ;  /* 0x00000000000872ca */ /* 0x000fe200000e0000 */
[----:B------:R-:W-:Y:S01]  /*c910*/  UMOV UR10, URZ ;  /* 0x0000003f000a7c82 */ /* 0x000fe20008000000 */
[----:B------:R-:W-:Y:S01]  /*c920*/  R2UR UR9, R7 ;  /* 0x00000000070972ca */ /* 0x000fe200000e0000 */
[----:B------:R-:W-:Y:S01]  /*c930*/  UMOV UR6, 0x0 ;  /* 0x0000000000067882 */ /* 0x000fe20000000000 */
[----:B------:R-:W-:Y:S01]  /*c940*/  R2UR UR11, R3 ;  /* 0x00000000030b72ca */ /* 0x000fe200000e0000 */
[----:B------:R-:W-:Y:S01]  /*c950*/  UMOV UR7, 0x10000000 ;  /* 0x1000000000077882 */ /* 0x000fe20000000000 */
[----:B------:R-:W-:Y:S01]  /*c960*/  R2UR UR12, R10 ;  /* 0x000000000a0c72ca */ /* 0x000fe200000e0000 */
[----:B------:R-:W-:Y:S01]  /*c970*/  UMOV UR15, 0x10 ;  /* 0x00000010000f7882 */ /* 0x000fe20000000000 */
[----:B------:R-:W-:-:S02]  /*c980*/  R2UR UR13, R2 ;  /* 0x00000000020d72ca */ /* 0x000fc400000e0000 */
[----:B------:R-:W-:-:S03]  /*c990*/  IADD3 R0, R0, 0x1, RZ ;  /* 0x0000000100007810 */ /* 0x000fc60007ffe0ff */
[----:B------:R-:W-:Y:S01]  /*c9a0*/  UIMAD UR8, UR8, 0x1800, UR5 ;  /* 0x00001800080878a4 */ /* 0x000fe2000f8e0205 */
[C---:B------:R-:W-:Y:S01]  /*c9b0*/  ISETP.NE.AND P2, PT, R0.reuse, 0x2, PT ;  /* 0x000000020000780c */ /* 0x040fe20003f45270 */
[----:B------:R-:W-:Y:S02]  /*c9c0*/  UIADD3 UR9, UR9, 0x14250, URZ ;  /* 0x0001425009097890 */ /* 0x000fe4000fffe03f */
[----:B------:R-:W-:Y:S01]  /*c9d0*/  UIADD3.X UR5, URZ, UR19, URZ, UP0, !UPT ;  /* 0x000000133f057290 */ /* 0x000fe200087fe43f */
[----:B------:R-:W-:Y:S01]  /*c9e0*/  SEL R6, RZ, 0x1, P2 ;  /* 0x00000001ff067807 */ /* 0x000fe20001000000 */
[----:B------:R-:W-:Y:S01]  /*c9f0*/  UIADD3 UR14, UR8, 0x800, URZ ;  /* 0x00000800080e7890 */ /* 0x000fe2000fffe03f */
[----:B------:R-:W-:Y:S01]  /*ca00*/  SEL R0, R0, RZ, P2 ;  /* 0x000000ff00007207 */ /* 0x000fe20001000000 */
[----:B------:R-:W-:Y:S01]  /*ca10*/  UIADD3 UR16, UR8, 0x1000, URZ ;  /* 0x0000100008107890 */ /* 0x000fe2000fffe03f */
[----:B------:R-:W-:Y:S01]  /*ca20*/  LOP3.LUT R5, R5, R6, RZ, 0x3c, !PT ;  /* 0x0000000605057212 */ /* 0x000fe200078e3cff */
[----:B------:R-:W-:-:S03]  /*ca30*/  IMAD.MOV.U32 R6, RZ, RZ, 0x40 ;  /* 0x00000040ff067424 */ /* 0x000fc600078e00ff */
[----:B------:R1:W-:Y:S02]  /*ca40*/  UTMALDG.4D [UR8], [UR4], desc[UR6] ;  /* 0x00000608040075b4 */ /* 0x0003e40008019000 */
[----:B-1----:R-:W-:Y:S01]  /*ca50*/  UMOV UR8, UR14 ;  /* 0x0000000e00087c82 */ /* 0x002fe20008000000 */
[----:B------:R-:W-:Y:S01]  /*ca60*/  UMOV UR10, UR15 ;  /* 0x0000000f000a7c82 */ /* 0x000fe20008000000 */
[----:B------:R-:W-:Y:S01]  /*ca70*/  UMOV UR14, 0x20 ;  /* 0x00000020000e7882 */ /* 0x000fe20000000000 */
[----:B------:R1:W-:Y:S02]  /*ca80*/  UTMALDG.4D [UR8], [UR4], desc[UR6] ;  /* 0x00000608040075b4 */ /* 0x0003e40008019000 */
[----:B-1----:R-:W-:Y:S01]  /*ca90*/  UMOV UR8, UR16 ;  /* 0x0000001000087c82 */ /* 0x002fe20008000000 */
[----:B------:R-:W-:Y:S02]  /*caa0*/  UMOV UR10, UR14 ;  /* 0x0000000e000a7c82 */ /* 0x000fe40008000000 */
[----:B------:R1:W-:Y:S02]  /*cab0*/  UTMALDG.4D [UR8], [UR4], desc[UR6] ;  /* 0x00000608040075b4 */ /* 0x0003e40008019000 */
[----:B-1----:R-:W-:Y:S01]  /*cac0*/  NOP ;  /* 0x0000000000007918 */ /* 0x002fe20000000000 */
.L_x_82:
[----:B------:R-:W-:Y:S05]  /*cad0*/  BSYNC B1 ;  /* 0x0000000000017941 */ /* 0x000fea0003800000 */
.L_x_81:
[----:B------:R-:W-:Y:S01]  /*cae0*/  LOP3.LUT P2, RZ, R4, 0xff, RZ, 0xc0, !PT ;  /* 0x000000ff04ff7812 */ /* 0x000fe2000784c0ff */
[----:B------:R-:W-:-:S12]  /*caf0*/  BSSY B1, `(.L_x_86) ;  /* 0x0000009000017945 */ /* 0x000fd80003800000 */
[----:B------:R-:W-:Y:S05]  /*cb00*/  @!P2 BRA `(.L_x_87) ;  /* 0x00000000001ca947 */ /* 0x000fea0003800000 */
[----:B------:R-:W1:Y:S01]  /*cb10*/  S2R R7, SR_CgaCtaId ;  /* 0x0000000000077919 */ /* 0x000e620000008800 */
[----:B------:R-:W-:-:S04]  /*cb20*/  MOV R4, 0x400 ;  /* 0x0000040000047802 */ /* 0x000fc80000000f00 */
[----:B-1----:R-:W-:Y:S02]  /*cb30*/  LEA R7, R7, R4, 0x18 ;  /* 0x0000000407077211 */ /* 0x002fe400078ec0ff */
[----:B------:R-:W-:Y:S02]  /*cb40*/  SHF.L.U32 R4, RZ, 0x1f, RZ ;  /* 0x0000001fff047819 */ /* 0x000fe400000006ff */
[----:B------:R1:W-:Y:S02]  /*cb50*/  SYNCS.ARRIVE.TRANS64.A1T0 RZ, [R7+URZ+0x142b0], RZ ;  /* 0x0142b0ff07ff79a7 */ /* 0x0003e4000810003f */
[----:B------:R-:W2:Y:S02]  /*cb60*/  SYNCS.PHASECHK.TRANS64.TRYWAIT P2, [R7+URZ+0x142b0], R4 ;  /* 0x0142b004070075a7 */ /* 0x000ea4000804017f */
[----:B-12---:R-:W-:Y:S05]  /*cb70*/  @!P2 BRA `(.L_x_88) ;  /* 0x000000180060a947 */ /* 0x006fea0003800000 */
.L_x_87:
[----:B------:R-:W-:Y:S05]  /*cb80*/  BSYNC B1 ;  /* 0x0000000000017941 */ /* 0x000fea0003800000 */
.L_x_86:
[----:B------:R-:W-:Y:S04]  /*cb90*/  BSSY B1, `(.L_x_89) ;  /* 0x0000032000017945 */ /* 0x000fe80003800000 */
[----:B------:R-:W-:Y:S05]  /*cba0*/  @!P6 BRA `(.L_x_90) ;  /* 0x0000000000c0e947 */ /* 0x000fea0003800000 */
[----:B-1----:R-:W1:Y:S01]  /*cbb0*/  S2R R7, SR_CgaCtaId ;  /* 0x0000000000077919 */ /* 0x002e620000008800 */
[----:B------:R-:W-:Y:S02]  /*cbc0*/  MOV R4, 0x400 ;  /* 0x0000040000047802 */ /* 0x000fe40000000f00 */
[----:B------:R-:W-:Y:S02]  /*cbd0*/  SHF.L.U32 R9, R5, 0x1f, RZ ;  /* 0x0000001f05097819 */ /* 0x000fe400000006ff */
[----:B-1----:R-:W-:-:S05]  /*cbe0*/  LEA R7, R7, R4, 0x18 ;  /* 0x0000000407077211 */ /* 0x002fca00078ec0ff */
[----:B------:R-:W-:-:S04]  /*cbf0*/  IMAD R4, R0, 0x8, R7 ;  /* 0x0000000800047824 */ /* 0x000fc800078e0207 */
[----:B------:R-:W1:Y:S02]  /*cc00*/  SYNCS.PHASECHK.TRANS64.TRYWAIT P2, [R4+URZ+0x14260], R9 ;  /* 0x01426009040075a7 */ /* 0x000e64000804017f */
[----:B-1----:R-:W-:Y:S05]  /*cc10*/  @!P2 BRA `(.L_x_91) ;  /* 0x00000018004ca947 */ /* 0x002fea0003800000 */
.L_x_135:
[----:B------:R-:W-:Y:S01]  /*cc20*/  UPRMT UR4, UR17, 0x9910, URZ ;  /* 0x0000991011047896 */ /* 0x000fe2000800003f */
[----:B-1----:R-:W-:-:S03]  /*cc30*/  @P1 MOV R9, 0x1800 ;  /* 0x0000180000091802 */ /* 0x002fc60000000f00 */
[----:B------:R-:W-:Y:S01]  /*cc40*/  UISETP.NE.AND UP0, UPT, UR4, 0x2, UPT ;  /* 0x000000020400788c */ /* 0x000fe2000bf05270 */
[----:B------:R1:W-:Y:S05]  /*cc50*/  @P1 SYNCS.ARRIVE.TRANS64 RZ, [R4+URZ+0x14250], R9 ;  /* 0x0142500904ff19a7 */ /* 0x0003ea000800003f */
[----:B------:R-:W-:-:S13]  /*cc60*/  PLOP3.LUT P2, PT, PT, PT, UP0, 0x80, 0x0 ;  /* 0x000000000000781c */ /* 0x000fda0003f4f008 */
[----:B-1----:R-:W-:Y:S05]  /*cc70*/  @P2 BRA `(.L_x_92) ;  /* 0x0000000000042947 */ /* 0x002fea0003800000 */
[----:B------:R-:W-:Y:S01]  /*cc80*/  BPT.TRAP 0x1 ;  /* 0x000000040000795c */ /* 0x000fe20000300000 */
.L_x_92:
[----:B------:R-:W-:Y:S05]  /*cc90*/  @P0 BRA `(.L_x_93) ;  /* 0x0000000000040947 */ /* 0x000fea0003800000 */
[----:B------:R-:W-:Y:S01]  /*cca0*/  BPT.TRAP 0x1 ;  /* 0x000000040000795c */ /* 0x000fe20000300000 */
.L_x_93:
        /* <DEDUP_REMOVED lines=10> */
[----:B------:R-:W-:Y:S01]  /*cd50*/  R2UR UR12, R10 ;  /* 0x000000000a0c72ca */ /* 0x000fe200000e0000 */
[----:B------:R-:W-:Y:S01]  /*cd60*/  VIADD R0, R0, 0x1 ;  /* 0x0000000100007836 */ /* 0x000fe20000000000 */
[----:B------:R-:W-:-:S04]  /*cd70*/  R2UR UR13, R2 ;  /* 0x00000000020d72ca */ /* 0x000fc800000e0000 */
[C---:B------:R-:W-:Y:S01]  /*cd80*/  ISETP.NE.AND P2, PT, R0.reuse, 0x2, PT ;  /* 0x000000020000780c */ /* 0x040fe20003f45270 */
[----:B------:R-:W-:Y:S02]  /*cd90*/  UIADD3 UR11, UR11, UR9, URZ ;  /* 0x000000090b0b7290 */ /* 0x000fe4000fffe03f */
[----:B------:R-:W-:Y:S01]  /*cda0*/  UIMAD UR8, UR8, 0x1800, UR5 ;  /* 0x00001800080878a4 */ /* 0x000fe2000f8e0205 */
[----:B------:R-:W-:Y:S01]  /*cdb0*/  SEL R2, RZ, 0x1, P2 ;  /* 0x00000001ff027807 */ /* 0x000fe20001000000 */
[----:B------:R-:W-:Y:S01]  /*cdc0*/  UIADD3 UR9, UR14, 0x14250, URZ ;  /* 0x000142500e097890 */ /* 0x000fe2000fffe03f */
[----:B------:R-:W-:Y:S01]  /*cdd0*/  SEL R0, R0, RZ, P2 ;  /* 0x000000ff00007207 */ /* 0x000fe20001000000 */
[----:B------:R-:W-:Y:S01]  /*cde0*/  UIADD3.X UR5, URZ, UR19, URZ, UP0, !UPT ;  /* 0x000000133f057290 */ /* 0x000fe200087fe43f */
[----:B------:R-:W-:Y:S01]  /*cdf0*/  LOP3.LUT R5, R5, R2, RZ, 0x3c, !PT ;  /* 0x0000000205057212 */ /* 0x000fe200078e3cff */
[----:B------:R-:W-:Y:S02]  /*ce00*/  UIADD3 UR14, UR8, 0x800, URZ ;  /* 0x00000800080e7890 */ /* 0x000fe4000fffe03f */
[----:B------:R-:W-:-:S05]  /*ce10*/  UIADD3 UR16, UR8, 0x1000, URZ ;  /* 0x0000100008107890 */ /* 0x000fca000fffe03f */
        /* <DEDUP_REMOVED lines=8> */
[----:B--2---:R-:W-:Y:S01]  /*cea0*/  NOP ;  /* 0x0000000000007918 */ /* 0x004fe20000000000 */
.L_x_90:
[----:B------:R-:W-:Y:S05]  /*ceb0*/  BSYNC B1 ;  /* 0x0000000000017941 */ /* 0x000fea0003800000 */
.L_x_89:
[----:B------:R-:W-:Y:S01]  /*cec0*/  VIADD R17, R17, UR20 ;  /* 0x0000001411117c36 */ /* 0x000fe20008000000 */
[----:B-1----:R-:W-:-:S04]  /*ced0*/  PRMT R4, RZ, 0x7610, R4 ;  /* 0x00007610ff047816 */ /* 0x002fc80000000004 */
[----:B------:R-:W-:-:S13]  /*cee0*/  ISETP.GE.AND P2, PT, R17, UR21, PT ;  /* 0x0000001511007c0c */ /* 0x000fda000bf46270 */
[----:B------:R-:W-:Y:S05]  /*cef0*/  @!P2 BRA `(.L_x_94) ;  /* 0xfffffff400b8a947 */ /* 0x000fea000383ffff */
[----:B------:R-:W-:Y:S05]  /*cf00*/  BSYNC B0 ;  /* 0x0000000000007941 */ /* 0x000fea0003800000 */
.L_x_79:
[----:B------:R-:W-:Y:S05]  /*cf10*/  EXIT ;  /* 0x000000000000794d */ /* 0x000fea0003800000 */
.L_x_78:
[----:B-1----:R-:W-:Y:S02]  /*cf20*/  ULDC UR4, c[0x0][0xa00] ;  /* 0x0002800000047ab9 */ /* 0x002fe40000000800 */
[----:B------:R-:W-:-:S13]  /*cf30*/  ISETP.GE.AND P0, PT, R17, UR4, PT ;  /* 0x0000000411007c0c */ /* 0x000fda000bf06270 */
[----:B------:R-:W-:Y:S05]  /*cf40*/  @P0 EXIT ;  /* 0x000000000000094d */ /* 0x000fea0003800000 */
[----:B------:R-:W-:Y:S01]  /*cf50*/  LOP3.LUT P0, RZ, R2, 0x1f, RZ, 0xc0, !PT ;  /* 0x0000001f02ff7812 */ /* 0x000fe2000780c0ff */
[----:B------:R-:W-:Y:S01]  /*cf60*/  BSSY B0, `(.L_x_95) ;  /* 0x0000115000007945 */ /* 0x000fe20003800000 */
[----:B------:R-:W-:Y:S01]  /*cf70*/  MOV R5, 0x1 ;  /* 0x0000000100057802 */ /* 0x000fe20000000f00 */
[----:B------:R-:W-:Y:S01]  /*cf80*/  IMAD.MOV.U32 R0, RZ, RZ, RZ ;  /* 0x000000ffff007224 */ /* 0x000fe200078e00ff */
[----:B------:R-:W-:Y:S01]  /*cf90*/  PLOP3.LUT P0, PT, P0, P2, PT, 0x2a, 0x0 ;  /* 0x000000000000781c */ /* 0x000fe20000704572 */
[----:B------:R-:W-:Y:S01]  /*cfa0*/  IMAD.MOV.U32 R4, RZ, RZ, 0x1 ;  /* 0x00000001ff047424 */ /* 0x000fe200078e00ff */
[----:B------:R-:W-:Y:S01]  /*cfb0*/  ULOP3.LUT UR19, UR47, 0x2, URZ, 0xfc, !UPT ;  /* 0x000000022f137892 */ /* 0x000fe2000f8efc3f */
[----:B------:R-:W-:Y:S01]  /*cfc0*/  ULDC.64 UR16, c[0x0][0x198] ;  /* 0x0000660000107ab9 */ /* 0x000fe20000000a00 */
[----:B------:R-:W-:-:S10]  /*cfd0*/  ULDC UR20, c[0x0][0xc] ;  /* 0x0000030000147ab9 */ /* 0x000fd40000000800 */
.L_x_123:
[----:B------:R-:W1:Y:S01]  /*cfe0*/  LDC R8, c[0x0][0xa04] ;  /* 0x00028100ff087b82 */ /* 0x000e620000000800 */
[----:B------:R-:W-:Y:S02]  /*cff0*/  ULDC UR4, c[0x0][0x28c] ;  /* 0x0000a30000047ab9 */ /* 0x000fe40000000800 */
[----:B------:R-:W-:-:S04]  /*d000*/  UIADD3 UR4, UR4, 0x7f, URZ ;  /* 0x0000007f04047890 */ /* 0x000fc8000fffe03f */
[----:B------:R-:W-:Y:S01]  /*d010*/  USHF.R.S32.HI UR5, URZ, 0x1f, UR4 ;  /* 0x0000001f3f057899 */ /* 0x000fe20008011404 */
[----:B------:R-:W2:Y:S03]  /*d020*/  LDC R9, c[0x0][0xa10] ;  /* 0x00028400ff097b82 */ /* 0x000ea60000000800 */
[----:B------:R-:W-:-:S03]  /*d030*/  ULEA.HI UR5, UR5, UR4, URZ, 0x7 ;  /* 0x0000000405057291 */ /* 0x000fc6000f8f383f */
[----:B------:R-:W-:Y:S01]  /*d040*/  UMOV UR4, 0xffffffff ;  /* 0xffffffff00047882 */ /* 0x000fe20000000000 */
[----:B------:R-:W-:Y:S01]  /*d050*/  USHF.R.S32.HI UR5, URZ, 0x7, UR5 ;  /* 0x000000073f057899 */ /* 0x000fe20008011405 */
        /* <DEDUP_REMOVED lines=8> */
[----:B-1----:R-:W-:Y:S01]  /*d0e0*/  @P3 IMAD.HI.U32 R10, R17, R6, RZ ;  /* 0x00000006110a3227 */ /* 0x002fe200078e00ff */
[----:B------:R-:W-:-:S04]  /*d0f0*/  MOV R6, R17 ;  /* 0x0000001100067202 */ /* 0x000fc80000000f00 */
[----:B------:R-:W-:-:S05]  /*d100*/  @P3 SHF.R.U32.HI R6, RZ, R7, R10 ;  /* 0x00000007ff063219 */ /* 0x000fca000001160a */
[----:B--2---:R-:W-:-:S04]  /*d110*/  @P4 IMAD.HI.U32 R10, R6, R11, RZ ;  /* 0x0000000b060a4227 */ /* 0x004fc800078e00ff */
[----:B------:R-:W-:Y:S01]  /*d120*/  IMAD.MOV.U32 R7, RZ, RZ, R6 ;  /* 0x000000ffff077224 */ /* 0x000fe200078e0006 */
[----:B---3--:R-:W-:-:S05]  /*d130*/  @P4 SHF.R.U32.HI R7, RZ, R13, R10 ;  /* 0x0000000dff074219 */ /* 0x008fca000001160a */
[----:B----4-:R-:W-:-:S04]  /*d140*/  @P5 IMAD.HI.U32 R10, R7, R2, RZ ;  /* 0x00000002070a5227 */ /* 0x010fc800078e00ff */
[--C-:B------:R-:W-:Y:S01]  /*d150*/  IMAD.MOV.U32 R2, RZ, RZ, R7.reuse ;  /* 0x000000ffff027224 */ /* 0x100fe200078e0007 */
[----:B------:R-:W-:Y:S01]  /*d160*/  @P5 SHF.R.U32.HI R2, RZ, R3, R10 ;  /* 0x00000003ff025219 */ /* 0x000fe2000001160a */
[----:B------:R-:W-:-:S03]  /*d170*/  IMAD.MOV R3, RZ, RZ, -R7 ;  /* 0x000000ffff037224 */ /* 0x000fc600078e0a07 */
[----:B------:R-:W-:Y:S01]  /*d180*/  IADD3 R2, -R2, RZ, RZ ;  /* 0x000000ff02027210 */ /* 0x000fe20007ffe1ff */
[--C-:B------:R-:W-:Y:S02]  /*d190*/  IMAD R3, R9, R3, R6.reuse ;  /* 0x0000000309037224 */ /* 0x100fe400078e0206 */
[----:B------:R-:W-:Y:S02]  /*d1a0*/  IMAD.MOV R6, RZ, RZ, -R6 ;  /* 0x000000ffff067224 */ /* 0x000fe400078e0a06 */
[----:B------:R-:W-:Y:S02]  /*d1b0*/  IMAD R2, R12, R2, R7 ;  /* 0x000000020c027224 */ /* 0x000fe400078e0207 */
[----:B------:R-:W-:-:S05]  /*d1c0*/  IMAD R8, R8, R6, R17 ;  /* 0x0000000608087224 */ /* 0x000fca00078e0211 */
[----:B------:R-:W-:-:S04]  /*d1d0*/  LEA R8, R8, 0xff, 0x7 ;  /* 0x000000ff08087811 */ /* 0x000fc800078e38ff */
[----:B------:R-:W-:-:S04]  /*d1e0*/  SHF.R.S32.HI R7, RZ, 0x1f, R8 ;  /* 0x0000001fff077819 */ /* 0x000fc80000011408 */
[----:B------:R-:W-:-:S04]  /*d1f0*/  LEA.HI R7, R7, R8, RZ, 0x7 ;  /* 0x0000000807077211 */ /* 0x000fc800078f38ff */
[----:B------:R-:W-:-:S04]  /*d200*/  SHF.R.S32.HI R6, RZ, 0x7, R7 ;  /* 0x00000007ff067819 */ /* 0x000fc80000011407 */
[----:B------:R-:W-:Y:S01]  /*d210*/  VIMNMX R6, R6, UR5, PT ;  /* 0x0000000506067c48 */ /* 0x000fe2000bfe0100 */
[----:B------:R-:W-:Y:S06]  /*d220*/  BRA.DIV UR4, `(.L_x_96) ;  /* 0x0000001204dc7947 */ /* 0x000fec000b800000 */
[----:B------:R-:W-:-:S13]  /*d230*/  ELECT P6, URZ, PT ;  /* 0x00000000003f782f */ /* 0x000fda00038c0000 */
.L_x_138:
[----:B------:R-:W-:Y:S01]  /*d240*/  ISETP.GT.AND P3, PT, R6, RZ, P6 ;  /* 0x000000ff0600720c */ /* 0x000fe20003764270 */
[----:B------:R-:W-:-:S12]  /*d250*/  BSSY B1, `(.L_x_97) ;  /* 0x0000031000017945 */ /* 0x000fd80003800000 */
[----:B------:R-:W-:Y:S05]  /*d260*/  @!P3 BRA `(.L_x_98) ;  /* 0x0000000000bcb947 */ /* 0x000fea0003800000 */
[----:B------:R-:W1:Y:S01]  /*d270*/  S2R R8, SR_CgaCtaId ;  /* 0x0000000000087919 */ /* 0x000e620000008800 */
[----:B------:R-:W-:-:S04]  /*d280*/  MOV R7, 0x400 ;  /* 0x0000040000077802 */ /* 0x000fc80000000f00 */
[----:B-1----:R-:W-:Y:S02]  /*d290*/  LEA R9, R8, R7, 0x18 ;  /* 0x0000000708097211 */ /* 0x002fe400078ec0ff */
[----:B------:R-:W-:Y:S02]  /*d2a0*/  SHF.L.U32 R7, R4, 0x1f, RZ ;  /* 0x0000001f04077819 */ /* 0x000fe400000006ff */
[----:B------:R-:W-:-:S04]  /*d2b0*/  LEA R8, R0, R9, 0x3 ;  /* 0x0000000900087211 */ /* 0x000fc800078e18ff */
[----:B------:R-:W1:Y:S02]  /*d2c0*/  SYNCS.PHASECHK.TRANS64.TRYWAIT P4, [R8+URZ+0x14228], R7 ;  /* 0x01422807080075a7 */ /* 0x000e64000808017f */
[----:B-1----:R-:W-:Y:S05]  /*d2d0*/  @!P4 BRA `(.L_x_99) ;  /* 0x0000001000d0c947 */ /* 0x002fea0003800000 */
.L_x_139:
[----:B------:R-:W-:Y:S01]  /*d2e0*/  UPRMT UR4, UR19, 0x9910, URZ ;  /* 0x0000991013047896 */ /* 0x000fe2000800003f */
[----:B-1----:R-:W-:-:S03]  /*d2f0*/  @P2 IMAD.MOV.U32 R7, RZ, RZ, 0x3000 ;  /* 0x00003000ff072424 */ /* 0x002fc600078e00ff */
[----:B------:R-:W-:Y:S01]  /*d300*/  UISETP.NE.AND UP0, UPT, UR4, 0x2, UPT ;  /* 0x000000020400788c */ /* 0x000fe2000bf05270 */
[----:B------:R1:W-:Y:S05]  /*d310*/  @P2 SYNCS.ARRIVE.TRANS64 RZ, [R8+URZ+0x14200], R7 ;  /* 0x0142000708ff29a7 */ /* 0x0003ea000800003f */
[----:B------:R-:W-:-:S13]  /*d320*/  PLOP3.LUT P4, PT, PT, PT, UP0, 0x80, 0x0 ;  /* 0x000000000000781c */ /* 0x000fda0003f8f008 */
[----:B-1----:R-:W-:Y:S05]  /*d330*/  @P4 BRA `(.L_x_100) ;  /* 0x0000000000044947 */ /* 0x002fea0003800000 */
[----:B------:R-:W-:Y:S01]  /*d340*/  BPT.TRAP 0x1 ;  /* 0x000000040000795c */ /* 0x000fe20000300000 */
.L_x_100:
[----:B------:R-:W-:Y:S05]  /*d350*/  @P0 BRA `(.L_x_101) ;  /* 0x0000000000040947 */ /* 0x000fea0003800000 */
[----:B------:R-:W-:Y:S01]  /*d360*/  BPT.TRAP 0x1 ;  /* 0x000000040000795c */ /* 0x000fe20000300000 */
.L_x_101:
[----:B------:R-:W-:Y:S01]  /*d370*/  IMAD R9, R0, 0x3000, R9 ;  /* 0x0000300000097824 */ /* 0x000fe200078e0209 */
[----:B------:R-:W-:Y:S01]  /*d380*/  R2UR UR9, R8 ;  /* 0x00000000080972ca */ /* 0x000fe200000e0000 */
[----:B------:R-:W-:Y:S01]  /*d390*/  UIADD3 UR4, UP0, UR16, 0x1f0, URZ ;  /* 0x000001f010047890 */ /* 0x000fe2000ff1e03f */
[----:B------:R-:W-:Y:S01]  /*d3a0*/  R2UR UR12, R3 ;  /* 0x00000000030c72ca */ /* 0x000fe200000e0000 */
[----:B------:R-:W-:Y:S01]  /*d3b0*/  UMOV UR10, URZ ;  /* 0x0000003f000a7c82 */ /* 0x000fe20008000000 */
[----:B------:R-:W-:Y:S01]  /*d3c0*/  R2UR UR8, R9 ;  /* 0x00000000090872ca */ /* 0x000fe200000e0000 */
[----:B------:R-:W-:Y:S01]  /*d3d0*/  UIADD3.X UR5, URZ, UR17, URZ, UP0, !UPT ;  /* 0x000000113f057290 */ /* 0x000fe200087fe43f */
[----:B------:R-:W-:Y:S01]  /*d3e0*/  R2UR UR13, R2 ;  /* 0x00000000020d72ca */ /* 0x000fe200000e0000 */
[----:B------:R-:W-:Y:S01]  /*d3f0*/  UMOV UR6, 0x0 ;  /* 0x0000000000067882 */ /* 0x000fe20000000000 */
[----:B------:R-:W-:Y:S01]  /*d400*/  UMOV UR7, 0x10000000 ;  /* 0x1000000000077882 */ /* 0x000fe20000000000 */
[----:B------:R-:W-:Y:S01]  /*d410*/  UMOV UR11, URZ ;  /* 0x0000003f000b7c82 */ /* 0x000fe20008000000 */
[----:B------:R-:W-:Y:S01]  /*d420*/  UMOV UR21, 0x10 ;  /* 0x0000001000157882 */ /* 0x000fe20000000000 */
[----:B------:R-:W-:-:S02]  /*d430*/  VIADD R0, R0, 0x1 ;  /* 0x0000000100007836 */ /* 0x000fc40000000000 */
[----:B------:R-:W-:-:S03]  /*d440*/  UIADD3 UR9, UR9, 0x14200, URZ ;  /* 0x0001420009097890 */ /* 0x000fc6000fffe03f */
[C---:B------:R-:W-:Y:S01]  /*d450*/  ISETP.NE.AND P4, PT, R0.reuse, 0x5, PT ;  /* 0x000000050000780c */ /* 0x040fe20003f85270 */
[----:B------:R-:W-:Y:S02]  /*d460*/  UIADD3 UR14, UR8, 0x3000, URZ ;  /* 0x00003000080e7890 */ /* 0x000fe4000fffe03f */
[----:B------:R-:W-:Y:S01]  /*d470*/  UIADD3 UR15, UR8, 0x4000, URZ ;  /* 0x00004000080f7890 */ /* 0x000fe2000fffe03f */
[----:B------:R-:W-:Y:S01]  /*d480*/  SEL R7, RZ, 0x1, P4 ;  /* 0x00000001ff077807 */ /* 0x000fe20002000000 */
[----:B------:R-:W-:Y:S01]  /*d490*/  UIADD3 UR18, UR8, 0x5000, URZ ;  /* 0x0000500008127890 */ /* 0x000fe2000fffe03f */
[----:B------:R-:W-:Y:S02]  /*d4a0*/  SEL R0, R0, RZ, P4 ;  /* 0x000000ff00007207 */ /* 0x000fe40002000000 */
[----:B------:R-:W-:Y:S01]  /*d4b0*/  UMOV UR8, UR14 ;  /* 0x0000000e00087c82 */ /* 0x000fe20008000000 */
[----:B------:R-:W-:Y:S01]  /*d4c0*/  UMOV UR14, 0x20 ;  /* 0x00000020000e7882 */ /* 0x000fe20000000000 */
[----:B------:R1:W-:Y:S01]  /*d4d0*/  UTMALDG.4D [UR8], [UR4], desc[UR6] ;  /* 0x00000608040075b4 */ /* 0x0003e20008019000 */
[----:B------:R-:W-:Y:S01]  /*d4e0*/  LOP3.LUT R4, R4, R7, RZ, 0x3c, !PT ;  /* 0x0000000704047212 */ /* 0x000fe200078e3cff */
[----:B-1----:R-:W-:Y:S01]  /*d4f0*/  UMOV UR8, UR15 ;  /* 0x0000000f00087c82 */ /* 0x002fe20008000000 */
[----:B------:R-:W-:-:S02]  /*d500*/  UMOV UR10, UR21 ;  /* 0x00000015000a7c82 */ /* 0x000fc40008000000 */
[----:B------:R1:W-:Y:S02]  /*d510*/  UTMALDG.4D [UR8], [UR4], desc[UR6] ;  /* 0x00000608040075b4 */ /* 0x0003e40008019000 */
[----:B-1----:R-:W-:Y:S01]  /*d520*/  UMOV UR8, UR18 ;  /* 0x0000001200087c82 */ /* 0x002fe20008000000 */
[----:B------:R-:W-:Y:S02]  /*d530*/  UMOV UR10, UR14 ;  /* 0x0000000e000a7c82 */ /* 0x000fe40008000000 */
[----:B------:R1:W-:Y:S02]  /*d540*/  UTMALDG.4D [UR8], [UR4], desc[UR6] ;  /* 0x00000608040075b4 */ /* 0x0003e40008019000 */
[----:B-1----:R-:W-:Y:S01]  /*d550*/  NOP ;  /* 0x0000000000007918 */ /* 0x002fe20000000000 */
.L_x_98:
[----:B------:R-:W-:Y:S05]  /*d560*/  BSYNC B1 ;  /* 0x0000000000017941 */ /* 0x000fea0003800000 */
.L_x_97:
        /* <DEDUP_REMOVED lines=10> */
.L_x_103:
[----:B------:R-:W-:Y:S05]  /*d610*/  BSYNC B1 ;  /* 0x0000000000017941 */ /* 0x000fea0003800000 */
.L_x_102:
[----:B------:R-:W-:Y:S01]  /*d620*/  BSSY B1, `(.L_x_105) ;  /* 0x0000033000017945 */ /* 0x000fe20003800000 */
[----:B------:R-:W-:-:S03]  /*d630*/  MOV R9, RZ ;  /* 0x000000ff00097202 */ /* 0x000fc60000000f00 */
[----:B------:R-:W-:Y:S05]  /*d640*/  @!P3 BRA `(.L_x_106) ;  /* 0x0000000000c0b947 */ /* 0x000fea0003800000 */
[----:B-1----:R-:W1:Y:S01]  /*d650*/  S2R R8, SR_CgaCtaId ;  /* 0x0000000000087919 */ /* 0x002e620000008800 */
[----:B------:R-:W-:-:S04]  /*d660*/  MOV R5, 0x400 ;  /* 0x0000040000057802 */ /* 0x000fc80000000f00 */
[----:B-1----:R-:W-:Y:S02]  /*d670*/  LEA R5, R8, R5, 0x18 ;  /* 0x0000000508057211 */ /* 0x002fe400078ec0ff */
[----:B------:R-:W-:-:S03]  /*d680*/  SHF.L.U32 R8, R4, 0x1f, RZ ;  /* 0x0000001f04087819 */ /* 0x000fc600000006ff */
[----:B------:R-:W-:-:S04]  /*d690*/  IMAD R7, R0, 0x8, R5 ;  /* 0x0000000800077824 */ /* 0x000fc800078e0205 */
[----:B------:R-:W1:Y:S02]  /*d6a0*/  SYNCS.PHASECHK.TRANS64.TRYWAIT P3, [R7+URZ+0x14228], R8 ;  /* 0x01422808070075a7 */ /* 0x000e64000806017f */
[----:B-1----:R-:W-:Y:S05]  /*d6b0*/  @!P3 BRA `(.L_x_107) ;  /* 0x000000100000b947 */ /* 0x002fea0003800000 */
.L_x_140:
[----:B------:R-:W-:Y:S01]  /*d6c0*/  UPRMT UR4, UR19, 0x9910, URZ ;  /* 0x0000991013047896 */ /* 0x000fe2000800003f */
[----:B-1----:R-:W-:-:S03]  /*d6d0*/  @P2 IMAD.MOV.U32 R8, RZ, RZ, 0x3000 ;  /* 0x00003000ff082424 */ /* 0x002fc600078e00ff */
[----:B------:R-:W-:Y:S01]  /*d6e0*/  UISETP.NE.AND UP0, UPT, UR4, 0x2, UPT ;  /* 0x000000020400788c */ /* 0x000fe2000bf05270 */
[----:B------:R1:W-:Y:S05]  /*d6f0*/  @P2 SYNCS.ARRIVE.TRANS64 RZ, [R7+URZ+0x14200], R8 ;  /* 0x0142000807ff29a7 */ /* 0x0003ea000800003f */
[----:B------:R-:W-:-:S13]  /*d700*/  PLOP3.LUT P3, PT, PT, PT, UP0, 0x80, 0x0 ;  /* 0x000000000000781c */ /* 0x000fda0003f6f008 */
[----:B-1----:R-:W-:Y:S05]  /*d710*/  @P3 BRA `(.L_x_108) ;  /* 0x0000000000043947 */ /* 0x002fea0003800000 */
[----:B------:R-:W-:Y:S01]  /*d720*/  BPT.TRAP 0x1 ;  /* 0x000000040000795c */ /* 0x000fe20000300000 */
.L_x_108:
[----:B------:R-:W-:Y:S05]  /*d730*/  @P0 BRA `(.L_x_109) ;  /* 0x0000000000040947 */ /* 0x000fea0003800000 */
[----:B------:R-:W-:Y:S01]  /*d740*/  BPT.TRAP 0x1 ;  /* 0x000000040000795c */ /* 0x000fe20000300000 */
.L_x_109:
        /* <DEDUP_REMOVED lines=12> */
[----:B------:R-:W-:Y:S01]  /*d810*/  IADD3 R0, R0, 0x1, RZ ;  /* 0x0000000100007810 */ /* 0x000fe20007ffe0ff */
[----:B------:R-:W-:Y:S01]  /*d820*/  IMAD.MOV.U32 R9, RZ, RZ, 0x1 ;  /* 0x00000001ff097424 */ /* 0x000fe200078e00ff */
[----:B------:R-:W-:-:S02]  /*d830*/  UIADD3 UR9, UR9, 0x14200, URZ ;  /* 0x0001420009097890 */ /* 0x000fc4000fffe03f */
[C---:B------:R-:W-:Y:S02]  /*d840*/  ISETP.NE.AND P3, PT, R0.reuse, 0x5, PT ;  /* 0x000000050000780c */ /* 0x040fe40003f65270 */
        /* <DEDUP_REMOVED lines=15> */
[----:B--2---:R-:W-:Y:S01]  /*d940*/  NOP ;  /* 0x0000000000007918 */ /* 0x004fe20000000000 */
.L_x_106:
[----:B------:R-:W-:Y:S05]  /*d950*/  BSYNC B1 ;  /* 0x0000000000017941 */ /* 0x000fea0003800000 */
.L_x_105:
[----:B------:R-:W-:Y:S01]  /*d960*/  ISETP.GE.AND P3, PT, R6, 0x2, PT ;  /* 0x000000020600780c */ /* 0x000fe20003f66270 */
[----:B------:R-:W-:-:S12]  /*d970*/  BSSY B1, `(.L_x_110) ;  /* 0x000006e000017945 */ /* 0x000fd80003800000 */
[----:B------:R-:W-:Y:S05]  /*d980*/  @!P3 BRA `(.L_x_111) ;  /* 0x0000000400b0b947 */ /* 0x000fea0003800000 */
[----:B------:R-:W-:-:S07]  /*d990*/  IMAD.SHL.U32 R6, R6, 0x2, RZ ;  /* 0x0000000206067824 */ /* 0x000fce00078e00ff */
.L_x_122:
[----:B------:R-:W-:Y:S04]  /*d9a0*/  BSSY B2, `(.L_x_112) ;  /* 0x0000032000027945 */ /* 0x000fe80003800000 */
[----:B------:R-:W-:Y:S05]  /*d9b0*/  @!P6 BRA `(.L_x_113) ;  /* 0x0000000000c0e947 */ /* 0x000fea0003800000 */
[----:B-1----:R-:W1:Y:S01]  /*d9c0*/  S2R R8, SR_CgaCtaId ;  /* 0x0000000000087919 */ /* 0x002e620000008800 */
[----:B------:R-:W-:-:S04]  /*d9d0*/  MOV R5, 0x400 ;  /* 0x0000040000057802 */ /* 0x000fc80000000f00 */
[----:B-1----:R-:W-:Y:S02]  /*d9e0*/  LEA R5, R8, R5, 0x18 ;  /* 0x0000000508057211 */ /* 0x002fe400078ec0ff */
[----:B------:R-:W-:Y:S02]  /*d9f0*/  SHF.L.U32 R8, R4, 0x1f, RZ ;  /* 0x0000001f04087819 */ /* 0x000fe400000006ff */
[----:B------:R-:W-:-:S04]  /*da00*/  LEA R7, R0, R5, 0x3 ;  /* 0x0000000500077211 */ /* 0x000fc800078e18ff */
[----:B------:R-:W1:Y:S02]  /*da10*/  SYNCS.PHASECHK.TRANS64.TRYWAIT P3, [R7+URZ+0x14228], R8 ;  /* 0x01422808070075a7 */ /* 0x000e64000806017f */
[----:B-1----:R-:W-:Y:S05]  /*da20*/  @!P3 BRA `(.L_x_114) ;  /* 0x0000000c0038b947 */ /* 0x002fea0003800000 */
.L_x_141:
[----:B------:R-:W-:Y:S01]  /*da30*/  UPRMT UR4, UR19, 0x9910, URZ ;  /* 0x0000991013047896 */ /* 0x000fe2000800003f */
[----:B-1----:R-:W-:-:S03]  /*da40*/  @P2 IMAD.MOV.U32 R8, RZ, RZ, 0x3000 ;  /* 0x00003000ff082424 */ /* 0x002fc600078e00ff */
[----:B------:R-:W-:Y:S01]  /*da50*/  UISETP.NE.AND UP0, UPT, UR4, 0x2, UPT ;  /* 0x000000020400788c */ /* 0x000fe2000bf05270 */
[----:B------:R1:W-:Y:S05]  /*da60*/  @P2 SYNCS.ARRIVE.TRANS64 RZ, [R7+URZ+0x14200], R8 ;  /* 0x0142000807ff29a7 */ /* 0x0003ea000800003f */
[----:B------:R-:W-:-:S13]  /*da70*/  PLOP3.LUT P3, PT, PT, PT, UP0, 0x80, 0x0 ;  /* 0x000000000000781c */ /* 0x000fda0003f6f008 */
[----:B-1----:R-:W-:Y:S05]  /*da80*/  @P3 BRA `(.L_x_115) ;  /* 0x0000000000043947 */ /* 0x002fea0003800000 */
[----:B------:R-:W-:Y:S01]  /*da90*/  BPT.TRAP 0x1 ;  /* 0x000000040000795c */ /* 0x000fe20000300000 */
.L_x_115:
[----:B------:R-:W-:Y:S05]  /*daa0*/  @P0 BRA `(.L_x_116) ;  /* 0x0000000000040947 */ /* 0x000fea0003800000 */
[----:B------:R-:W-:Y:S01]  /*dab0*/  BPT.TRAP 0x1 ;  /* 0x000000040000795c */ /* 0x000fe20000300000 */
.L_x_116:
        /* <DEDUP_REMOVED lines=9> */
[----:B------:R-:W-:Y:S01]  /*db50*/  R2UR UR13, R2 ;  /* 0x00000000020d72ca */ /* 0x000fe200000e0000 */
[----:B------:R-:W-:Y:S01]  /*db60*/  UMOV UR7, 0x10000000 ;  /* 0x1000000000077882 */ /* 0x000fe20000000000 */
[----:B------:R-:W-:Y:S01]  /*db70*/  UMOV UR18, 0x10 ;  /* 0x0000001000127882 */ /* 0x000fe20000000000 */
[----:B------:R-:W-:-:S02]  /*db80*/  VIADD R0, R0, 0x1 ;  /* 0x0000000100007836 */ /* 0x000fc40000000000 */
[----:B------:R-:W-:Y:S02]  /*db90*/  UIADD3 UR9, UR9, 0x14200, URZ ;  /* 0x0001420009097890 */ /* 0x000fe4000fffe03f */
[----:B------:R-:W-:Y:S01]  /*dba0*/  USHF.L.U32 UR11, UR11, 0x7, URZ ;  /* 0x000000070b0b7899 */ /* 0x000fe2000800063f */
        /* <DEDUP_REMOVED lines=17> */
.L_x_113:
[----:B------:R-:W-:Y:S05]  /*dcc0*/  BSYNC B2 ;  /* 0x0000000000027941 */ /* 0x000fea0003800000 */
.L_x_112:
[----:B------:R-:W-:Y:S01]  /*dcd0*/  ISETP.LT.OR P3, PT, R6, 0x4, !P6 ;  /* 0x000000040600780c */ /* 0x000fe20007761670 */
[----:B------:R-:W-:-:S12]  /*dce0*/  BSSY B2, `(.L_x_117) ;  /* 0x0000033000027945 */ /* 0x000fd80003800000 */
[----:B------:R-:W-:Y:S05]  /*dcf0*/  @P3 BRA `(.L_x_118) ;  /* 0x0000000000c43947 */ /* 0x000fea0003800000 */
[----:B-1----:R-:W1:Y:S01]  /*dd00*/  S2R R8, SR_CgaCtaId ;  /* 0x0000000000087919 */ /* 0x002e620000008800 */
[----:B------:R-:W-:-:S04]  /*dd10*/  MOV R5, 0x400 ;  /* 0x0000040000057802 */ /* 0x000fc80000000f00 */
[----:B-1----:R-:W-:Y:S02]  /*dd20*/  LEA R5, R8, R5, 0x18 ;  /* 0x0000000508057211 */ /* 0x002fe400078ec0ff */
[----:B------:R-:W-:Y:S02]  /*dd30*/  SHF.L.U32 R8, R4, 0x1f, RZ ;  /* 0x0000001f04087819 */ /* 0x000fe400000006ff */
[----:B------:R-:W-:-:S04]  /*dd40*/  LEA R7, R0, R5, 0x3 ;  /* 0x0000000500077211 */ /* 0x000fc800078e18ff */
[----:B------:R-:W1:Y:S02]  /*dd50*/  SYNCS.PHASECHK.TRANS64.TRYWAIT P3, [R7+URZ+0x14228], R8 ;  /* 0x01422808070075a7 */ /* 0x000e64000806017f */
[----:B-1----:R-:W-:Y:S05]  /*dd60*/  @!P3 BRA `(.L_x_119) ;  /* 0x00000008007cb947 */ /* 0x002fea0003800000 */
.L_x_142:
[----:B------:R-:W-:Y:S01]  /*dd70*/  UPRMT UR4, UR19, 0x9910, URZ ;  /* 0x0000991013047896 */ /* 0x000fe2000800003f */
[----:B-1----:R-:W-:-:S03]  /*dd80*/  @P1 IMAD.MOV.U32 R8, RZ, RZ, 0x3000 ;  /* 0x00003000ff081424 */ /* 0x002fc600078e00ff */
[----:B------:R-:W-:Y:S01]  /*dd90*/  UISETP.NE.AND UP0, UPT, UR4, 0x2, UPT ;  /* 0x000000020400788c */ /* 0x000fe2000bf05270 */
[----:B------:R1:W-:Y:S05]  /*dda0*/  @P1 SYNCS.ARRIVE.TRANS64 RZ, [R7+URZ+0x14200], R8 ;  /* 0x0142000807ff19a7 */ /* 0x0003ea000800003f */
[----:B------:R-:W-:-:S13]  /*ddb0*/  PLOP3.LUT P3, PT, PT, PT, UP0, 0x80, 0x0 ;  /* 0x000000000000781c */ /* 0x000fda0003f6f008 */
[----:B-1----:R-:W-:Y:S05]  /*ddc0*/  @P3 BRA `(.L_x_120) ;  /* 0x0000000000043947 */ /* 0x002fea0003800000 */
[----:B------:R-:W-:Y:S01]  /*ddd0*/  BPT.TRAP 0x1 ;  /* 0x000000040000795c */ /* 0x000fe20000300000 */
.L_x_120:
[----:B------:R-:W-:Y:S05]  /*dde0*/  @P0 BRA `(.L_x_121) ;  /* 0x0000000000040947 */ /* 0x000fea0003800000 */
[----:B------:R-:W-:Y:S01]  /*ddf0*/  BPT.TRAP 0x1 ;  /* 0x000000040000795c */ /* 0x000fe20000300000 */
.L_x_121:
        /* <DEDUP_REMOVED lines=12> */
[----:B------:R-:W-:Y:S01]  /*dec0*/  VIADD R0, R0, 0x1 ;  /* 0x0000000100007836 */ /* 0x000fe20000000000 */
[----:B------:R-:W-:Y:S01]  /*ded0*/  IADD3 R9, R9, 0x1, RZ ;  /* 0x0000000109097810 */ /* 0x000fe20007ffe0ff */
[----:B------:R-:W-:-:S02]  /*dee0*/  UIADD3 UR9, UR9, 0x14200, URZ ;  /* 0x0001420009097890 */ /* 0x000fc4000fffe03f */
        /* <DEDUP_REMOVED lines=18> */
.L_x_118:
[----:B------:R-:W-:Y:S05]  /*e010*/  BSYNC B2 ;  /* 0x0000000000027941 */ /* 0x000fea0003800000 */
.L_x_117:
[C---:B------:R-:W-:Y:S01]  /*e020*/  ISETP.GT.AND P3, PT, R6.reuse, 0x4, PT ;  /* 0x000000040600780c */ /* 0x040fe20003f64270 */
[----:B------:R-:W-:-:S12]  /*e030*/  VIADD R6, R6, 0xfffffffe ;  /* 0xfffffffe06067836 */ /* 0x000fd80000000000 */
[----:B------:R-:W-:Y:S05]  /*e040*/  @P3 BRA `(.L_x_122) ;  /* 0xfffffff800543947 */ /* 0x000fea000383ffff */
.L_x_111:
[----:B------:R-:W-:Y:S05]  /*e050*/  BSYNC B1 ;  /* 0x0000000000017941 */ /* 0x000fea0003800000 */
.L_x_110:
[----:B------:R-:W-:Y:S01]  /*e060*/  VIADD R17, R17, UR20 ;  /* 0x0000001411117c36 */ /* 0x000fe20008000000 */
[----:B------:R-:W-:Y:S01]  /*e070*/  ULDC UR4, c[0x0][0xa00] ;  /* 0x0002800000047ab9 */ /* 0x000fe20000000800 */
[----:B-1----:R-:W-:-:S03]  /*e080*/  PRMT R5, RZ, 0x7610, R5 ;  /* 0x00007610ff057816 */ /* 0x002fc60000000005 */
[----:B------:R-:W-:-:S13]  /*e090*/  ISETP.GE.AND P3, PT, R17, UR4, PT ;  /* 0x0000000411007c0c */ /* 0x000fda000bf66270 */
[----:B------:R-:W-:Y:S05]  /*e0a0*/  @!P3 BRA `(.L_x_123) ;  /* 0xffffffec00ccb947 */ /* 0x000fea000383ffff */
[----:B------:R-:W-:Y:S05]  /*e0b0*/  BSYNC B0 ;  /* 0x0000000000007941 */ /* 0x000fea0003800000 */
.L_x_95:
[----:B------:R-:W-:Y:S05]  /*e0c0*/  EXIT ;  /* 0x000000000000794d */ /* 0x000fea0003800000 */
.L_x_17:
[----:B-1----:R-:W-:-:S04]  /*e0d0*/  MOV R3, UR4 ;  /* 0x0000000400037c02 */ /* 0x002fc80008000f00 */
[----:B------:R1:W2:Y:S03]  /*e0e0*/  SYNCS.PHASECHK.TRANS64.TRYWAIT P1, [R3+URZ+0x14250], R0 ;  /* 0x01425000030075a7 */ /* 0x0002a6000802017f */
[----:B--2---:R-:W-:Y:S05]  /*e0f0*/  @!P1 NANOSLEEP.SYNCS 0x989680 ;  /* 0x009896800000995d */ /* 0x004fea0003900000 */
[----:B------:R-:W2:Y:S02]  /*e100*/  @!P1 SYNCS.PHASECHK.TRANS64 P1, [R3+URZ+0x14250], R0 ;  /* 0x01425000030095a7 */ /* 0x000ea4000802007f */
[----:B--2---:R-:W-:Y:S05]  /*e110*/  @!P1 BRA `(.L_x_17) ;  /* 0xfffffffc00ec9947 */ /* 0x004fea000383ffff */
[----:B------:R-:W-:Y:S05]  /*e120*/  BRA `(.L_x_124) ;  /* 0xffffff3000ac7947 */ /* 0x000fea000383ffff */
.L_x_19:
[----:B-1----:R-:W-:-:S04]  /*e130*/  IMAD.U32 R5, RZ, RZ, UR18 ;  /* 0x00000012ff057e24 */ /* 0x002fc8000f8e00ff */
[----:B------:R1:W2:Y:S03]  /*e140*/  SYNCS.PHASECHK.TRANS64.TRYWAIT P1, [R5+URZ+0x14200], R0 ;  /* 0x01420000050075a7 */ /* 0x0002a6000802017f */
[----:B--2---:R-:W-:Y:S05]  /*e150*/  @!P1 NANOSLEEP.SYNCS 0x989680 ;  /* 0x009896800000995d */ /* 0x004fea0003900000 */
[----:B------:R-:W2:Y:S02]  /*e160*/  @!P1 SYNCS.PHASECHK.TRANS64 P1, [R5+URZ+0x14200], R0 ;  /* 0x01420000050095a7 */ /* 0x000ea4000802007f */
[----:B--2---:R-:W-:Y:S05]  /*e170*/  @!P1 BRA `(.L_x_19) ;  /* 0xfffffffc00ec9947 */ /* 0x004fea000383ffff */
[----:B------:R-:W-:Y:S05]  /*e180*/  BRA `(.L_x_125) ;  /* 0xffffff3000c07947 */ /* 0x000fea000383ffff */
.L_x_20:
[----:B-1----:R-:W-:-:S04]  /*e190*/  IMAD.U32 R0, RZ, RZ, UR16 ;  /* 0x00000010ff007e24 */ /* 0x002fc8000f8e00ff */
[----:B------:R1:W2:Y:S03]  /*e1a0*/  SYNCS.PHASECHK.TRANS64.TRYWAIT P1, [R0+URZ+-0x8], R3 ;  /* 0xfffff803000075a7 */ /* 0x0002a6000802017f */
[----:B--2---:R-:W-:Y:S05]  /*e1b0*/  @!P1 NANOSLEEP.SYNCS 0x989680 ;  /* 0x009896800000995d */ /* 0x004fea0003900000 */
[----:B------:R-:W2:Y:S02]  /*e1c0*/  @!P1 SYNCS.PHASECHK.TRANS64 P1, [R0+URZ+-0x8], R3 ;  /* 0xfffff803000095a7 */ /* 0x000ea4000802007f */
[----:B--2---:R-:W-:Y:S05]  /*e1d0*/  @!P1 BRA `(.L_x_20) ;  /* 0xfffffffc00ec9947 */ /* 0x004fea000383ffff */
[----:B------:R-:W-:Y:S05]  /*e1e0*/  BRA `(.L_x_126) ;  /* 0xffffff3000b07947 */ /* 0x000fea000383ffff */
.L_x_22:
[----:B-1----:R-:W-:-:S04]  /*e1f0*/  MOV R8, UR6 ;  /* 0x0000000600087c02 */ /* 0x002fc80008000f00 */
[----:B------:R1:W2:Y:S03]  /*e200*/  SYNCS.PHASECHK.TRANS64.TRYWAIT P1, [R8+URZ+0x14200], R5 ;  /* 0x01420005080075a7 */ /* 0x0002a6000802017f */
[----:B--2---:R-:W-:Y:S05]  /*e210*/  @!P1 NANOSLEEP.SYNCS 0x989680 ;  /* 0x009896800000995d */ /* 0x004fea0003900000 */
[----:B------:R-:W2:Y:S02]  /*e220*/  @!P1 SYNCS.PHASECHK.TRANS64 P1, [R8+URZ+0x14200], R5 ;  /* 0x01420005080095a7 */ /* 0x000ea4000802007f */
[----:B--2---:R-:W-:Y:S05]  /*e230*/  @!P1 BRA `(.L_x_22) ;  /* 0xfffffffc00ec9947 */ /* 0x004fea000383ffff */
[----:B------:R-:W-:Y:S05]  /*e240*/  BRA `(.L_x_127) ;  /* 0xffffff5800f07947 */ /* 0x000fea000383ffff */
.L_x_27:
[----:B-1----:R-:W-:-:S04]  /*e250*/  IMAD.U32 R13, RZ, RZ, UR6 ;  /* 0x00000006ff0d7e24 */ /* 0x002fc8000f8e00ff */
[----:B------:R1:W2:Y:S03]  /*e260*/  SYNCS.PHASECHK.TRANS64.TRYWAIT P2, [R13+URZ+0x14200], R4 ;  /* 0x014200040d0075a7 */ /* 0x0002a6000804017f */
[----:B--2---:R-:W-:Y:S05]  /*e270*/  @!P2 NANOSLEEP.SYNCS 0x989680 ;  /* 0x009896800000a95d */ /* 0x004fea0003900000 */
[----:B------:R-:W2:Y:S02]  /*e280*/  @!P2 SYNCS.PHASECHK.TRANS64 P2, [R13+URZ+0x14200], R4 ;  /* 0x014200040d00a5a7 */ /* 0x000ea4000804007f */
[----:B--2---:R-:W-:Y:S05]  /*e290*/  @!P2 BRA `(.L_x_27) ;  /* 0xfffffffc00eca947 */ /* 0x004fea000383ffff */
[----:B------:R-:W-:Y:S05]  /*e2a0*/  BRA `(.L_x_128) ;  /* 0xffffff64006c7947 */ /* 0x000fea000383ffff */
.L_x_31:
[----:B-1----:R-:W-:-:S04]  /*e2b0*/  IMAD.U32 R8, RZ, RZ, UR6 ;  /* 0x00000006ff087e24 */ /* 0x002fc8000f8e00ff */
[----:B------:R1:W2:Y:S03]  /*e2c0*/  SYNCS.PHASECHK.TRANS64.TRYWAIT P2, [R8+URZ+0x14200], R9 ;  /* 0x01420009080075a7 */ /* 0x0002a6000804017f */
[----:B--2---:R-:W-:Y:S05]  /*e2d0*/  @!P2 NANOSLEEP.SYNCS 0x989680 ;  /* 0x009896800000a95d */ /* 0x004fea0003900000 */
[----:B------:R-:W2:Y:S02]  /*e2e0*/  @!P2 SYNCS.PHASECHK.TRANS64 P2, [R8+URZ+0x14200], R9 ;  /* 0x014200090800a5a7 */ /* 0x000ea4000804007f */
[----:B--2---:R-:W-:Y:S05]  /*e2f0*/  @!P2 BRA `(.L_x_31) ;  /* 0xfffffffc00eca947 */ /* 0x004fea000383ffff */
[----:B------:R-:W-:Y:S05]  /*e300*/  BRA `(.L_x_30) ;  /* 0xffffff8800107947 */ /* 0x000fea000383ffff */
.L_x_39:
[----:B-1----:R-:W-:-:S04]  /*e310*/  MOV R11, UR6 ;  /* 0x00000006000b7c02 */ /* 0x002fc80008000f00 */
[----:B------:R1:W2:Y:S03]  /*e320*/  SYNCS.PHASECHK.TRANS64.TRYWAIT P2, [R11+URZ+0x14200], R4 ;  /* 0x014200040b0075a7 */ /* 0x0002a6000804017f */
[----:B--2---:R-:W-:Y:S05]  /*e330*/  @!P2 NANOSLEEP.SYNCS 0x989680 ;  /* 0x009896800000a95d */ /* 0x004fea0003900000 */
[----:B------:R-:W2:Y:S02]  /*e340*/  @!P2 SYNCS.PHASECHK.TRANS64 P2, [R11+URZ+0x14200], R4 ;  /* 0x014200040b00a5a7 */ /* 0x000ea4000804007f */
[----:B--2---:R-:W-:Y:S05]  /*e350*/  @!P2 BRA `(.L_x_39) ;  /* 0xfffffffc00eca947 */ /* 0x004fea000383ffff */
[----:B------:R-:W-:Y:S05]  /*e360*/  BRA `(.L_x_129) ;  /* 0xffffff9000d07947 */ /* 0x000fea000383ffff */
.L_x_43:
[----:B-1----:R-:W-:-:S04]  /*e370*/  IMAD.U32 R9, RZ, RZ, UR6 ;  /* 0x00000006ff097e24 */ /* 0x002fc8000f8e00ff */
[----:B------:R1:W2:Y:S03]  /*e380*/  SYNCS.PHASECHK.TRANS64.TRYWAIT P2, [R9+URZ+0x14200], R8 ;  /* 0x01420008090075a7 */ /* 0x0002a6000804017f */
[----:B--2---:R-:W-:Y:S05]  /*e390*/  @!P2 NANOSLEEP.SYNCS 0x989680 ;  /* 0x009896800000a95d */ /* 0x004fea0003900000 */
[----:B------:R-:W2:Y:S02]  /*e3a0*/  @!P2 SYNCS.PHASECHK.TRANS64 P2, [R9+URZ+0x14200], R8 ;  /* 0x014200080900a5a7 */ /* 0x000ea4000804007f */
[----:B--2---:R-:W-:Y:S05]  /*e3b0*/  @!P2 BRA `(.L_x_43) ;  /* 0xfffffffc00eca947 */ /* 0x004fea000383ffff */
[----:B------:R-:W-:Y:S05]  /*e3c0*/  BRA `(.L_x_42) ;  /* 0xffffffbc00f87947 */ /* 0x000fea000383ffff */
.L_x_63:
[----:B-1----:R-:W-:-:S04]  /*e3d0*/  IMAD.U32 R3, RZ, RZ, UR16 ;  /* 0x00000010ff037e24 */ /* 0x002fc8000f8e00ff */
[----:B------:R1:W2:Y:S03]  /*e3e0*/  SYNCS.PHASECHK.TRANS64.TRYWAIT P1, [R3+URZ+0x8], R0 ;  /* 0x00000800030075a7 */ /* 0x0002a6000802017f */
[----:B--2---:R-:W-:Y:S05]  /*e3f0*/  @!P1 NANOSLEEP.SYNCS 0x989680 ;  /* 0x009896800000995d */ /* 0x004fea0003900000 */
[----:B------:R-:W2:Y:S02]  /*e400*/  @!P1 SYNCS.PHASECHK.TRANS64 P1, [R3+URZ+0x8], R0 ;  /* 0x00000800030095a7 */ /* 0x000ea4000802007f */
[----:B--2---:R-:W-:Y:S05]  /*e410*/  @!P1 BRA `(.L_x_63) ;  /* 0xfffffffc00ec9947 */ /* 0x004fea000383ffff */
[----:B------:R-:W-:Y:S05]  /*e420*/  BRA `(.L_x_130) ;  /* 0xffffffd000587947 */ /* 0x000fea000383ffff */
.L_x_80:
[----:B------:R-:W-:Y:S01]  /*e430*/  BSSY B1, `(.L_x_131) ;  /* 0x0000006000017945 */ /* 0x000fe20003800000 */
[----:B------:R-:W-:-:S07]  /*e440*/  MOV R15, 0xffffffff ;  /* 0xffffffff000f7802 */ /* 0x000fce0000000f00 */
[----:B------:R-:W-:Y:S05]  /*e450*/  WARPSYNC.COLLECTIVE R15, `(.L_x_132) ;  /* 0x000000000f0c7348 */ /* 0x000fea0003c00000 */
[----:B------:R-:W-:Y:S02]  /*e460*/  ELECT P6, UR62, PT ;  /* 0x00000000003e782f */ /* 0x000fe400038c0000 */
[----:B------:R-:W-:Y:S01]  /*e470*/  MOV R14, UR62 ;  /* 0x0000003e000e7c02 */ /* 0x000fe20008000f00 */
[----:B------:R-:W-:Y:S10]  /*e480*/  ENDCOLLECTIVE ;  /* 0x000000000000791b */ /* 0x000ff40003800000 */
.L_x_132:
[----:B------:R-:W-:Y:S05]  /*e490*/  BSYNC B1 ;  /* 0x0000000000017941 */ /* 0x000fea0003800000 */
.L_x_131:
[----:B------:R-:W-:Y:S05]  /*e4a0*/  BRA `(.L_x_133) ;  /* 0xffffffe000b47947 */ /* 0x000fea000383ffff */
.L_x_83:
[----:B-1----:R1:W2:Y:S02]  /*e4b0*/  SYNCS.PHASECHK.TRANS64.TRYWAIT P2, [R7+URZ+0x14260], R6 ;  /* 0x01426006070075a7 */ /* 0x0022a4000804017f */
[----:B--2---:R-:W-:Y:S05]  /*e4c0*/  @!P2 NANOSLEEP.SYNCS 0x989680 ;  /* 0x009896800000a95d */ /* 0x004fea0003900000 */
[----:B------:R-:W2:Y:S02]  /*e4d0*/  @!P2 SYNCS.PHASECHK.TRANS64 P2, [R7+URZ+0x14260], R6 ;  /* 0x014260060700a5a7 */ /* 0x000ea4000804007f */
[----:B--2---:R-:W-:Y:S05]  /*e4e0*/  @!P2 BRA `(.L_x_83) ;  /* 0xfffffffc00f0a947 */ /* 0x004fea000383ffff */
[----:B------:R-:W-:Y:S05]  /*e4f0*/  BRA `(.L_x_134) ;  /* 0xffffffe000d47947 */ /* 0x000fea000383ffff */
.L_x_88:
[----:B-1----:R1:W2:Y:S02]  /*e500*/  SYNCS.PHASECHK.TRANS64.TRYWAIT P2, [R7+URZ+0x142b0], R4 ;  /* 0x0142b004070075a7 */ /* 0x0022a4000804017f */
[----:B--2---:R-:W-:Y:S05]  /*e510*/  @!P2 NANOSLEEP.SYNCS 0x989680 ;  /* 0x009896800000a95d */ /* 0x004fea0003900000 */
[----:B------:R-:W2:Y:S02]  /*e520*/  @!P2 SYNCS.PHASECHK.TRANS64 P2, [R7+URZ+0x142b0], R4 ;  /* 0x0142b0040700a5a7 */ /* 0x000ea4000804007f */
[----:B--2---:R-:W-:Y:S05]  /*e530*/  @!P2 BRA `(.L_x_88) ;  /* 0xfffffffc00f0a947 */ /* 0x004fea000383ffff */
[----:B------:R-:W-:Y:S05]  /*e540*/  BRA `(.L_x_87) ;  /* 0xffffffe4008c7947 */ /* 0x000fea000383ffff */
.L_x_91:
[----:B-1----:R1:W2:Y:S02]  /*e550*/  SYNCS.PHASECHK.TRANS64.TRYWAIT P2, [R4+URZ+0x14260], R9 ;  /* 0x01426009040075a7 */ /* 0x0022a4000804017f */
[----:B--2---:R-:W-:Y:S05]  /*e560*/  @!P2 NANOSLEEP.SYNCS 0x989680 ;  /* 0x009896800000a95d */ /* 0x004fea0003900000 */
[----:B------:R-:W2:Y:S02]  /*e570*/  @!P2 SYNCS.PHASECHK.TRANS64 P2, [R4+URZ+0x14260], R9 ;  /* 0x014260090400a5a7 */ /* 0x000ea4000804007f */
[----:B--2---:R-:W-:Y:S05]  /*e580*/  @!P2 BRA `(.L_x_91) ;  /* 0xfffffffc00f0a947 */ /* 0x004fea000383ffff */
[----:B------:R-:W-:Y:S05]  /*e590*/  BRA `(.L_x_135) ;  /* 0xffffffe400a07947 */ /* 0x000fea000383ffff */
.L_x_96:
[----:B------:R-:W-:Y:S01]  /*e5a0*/  BSSY B1, `(.L_x_136) ;  /* 0x0000006000017945 */ /* 0x000fe20003800000 */
[----:B------:R-:W-:-:S07]  /*e5b0*/  IMAD.MOV.U32 R15, RZ, RZ, -0x1 ;  /* 0xffffffffff0f7424 */ /* 0x000fce00078e00ff */
[----:B------:R-:W-:Y:S05]  /*e5c0*/  WARPSYNC.COLLECTIVE R15, `(.L_x_137) ;  /* 0x000000000f0c7348 */ /* 0x000fea0003c00000 */
[----:B------:R-:W-:Y:S02]  /*e5d0*/  ELECT P6, UR62, PT ;  /* 0x00000000003e782f */ /* 0x000fe400038c0000 */
[----:B------:R-:W-:Y:S01]  /*e5e0*/  MOV R14, UR62 ;  /* 0x0000003e000e7c02 */ /* 0x000fe20008000f00 */
[----:B------:R-:W-:Y:S10]  /*e5f0*/  ENDCOLLECTIVE ;  /* 0x000000000000791b */ /* 0x000ff40003800000 */
.L_x_137:
[----:B------:R-:W-:Y:S05]  /*e600*/  BSYNC B1 ;  /* 0x0000000000017941 */ /* 0x000fea0003800000 */
.L_x_136:
[----:B------:R-:W-:Y:S05]  /*e610*/  BRA `(.L_x_138) ;  /* 0xffffffec00087947 */ /* 0x000fea000383ffff */
.L_x_99:
[----:B-1----:R1:W2:Y:S02]  /*e620*/  SYNCS.PHASECHK.TRANS64.TRYWAIT P4, [R8+URZ+0x14228], R7 ;  /* 0x01422807080075a7 */ /* 0x0022a4000808017f */
[----:B--2---:R-:W-:Y:S05]  /*e630*/  @!P4 NANOSLEEP.SYNCS 0x989680 ;  /* 0x009896800000c95d */ /* 0x004fea0003900000 */
[----:B------:R-:W2:Y:S02]  /*e640*/  @!P4 SYNCS.PHASECHK.TRANS64 P4, [R8+URZ+0x14228], R7 ;  /* 0x014228070800c5a7 */ /* 0x000ea4000808007f */
[----:B--2---:R-:W-:Y:S05]  /*e650*/  @!P4 BRA `(.L_x_99) ;  /* 0xfffffffc00f0c947 */ /* 0x004fea000383ffff */
[----:B------:R-:W-:Y:S05]  /*e660*/  BRA `(.L_x_139) ;  /* 0xffffffec001c7947 */ /* 0x000fea000383ffff */
.L_x_104:
[----:B-1----:R1:W2:Y:S02]  /*e670*/  SYNCS.PHASECHK.TRANS64.TRYWAIT P4, [R5+URZ+0x142b0], R8 ;  /* 0x0142b008050075a7 */ /* 0x0022a4000808017f */
[----:B--2---:R-:W-:Y:S05]  /*e680*/  @!P4 NANOSLEEP.SYNCS 0x989680 ;  /* 0x009896800000c95d */ /* 0x004fea0003900000 */
[----:B------:R-:W2:Y:S02]  /*e690*/  @!P4 SYNCS.PHASECHK.TRANS64 P4, [R5+URZ+0x142b0], R8 ;  /* 0x0142b0080500c5a7 */ /* 0x000ea4000808007f */
[----:B--2---:R-:W-:Y:S05]  /*e6a0*/  @!P4 BRA `(.L_x_104) ;  /* 0xfffffffc00f0c947 */ /* 0x004fea000383ffff */
[----:B------:R-:W-:Y:S05]  /*e6b0*/  BRA `(.L_x_103) ;  /* 0xffffffec00d47947 */ /* 0x000fea000383ffff */
.L_x_107:
[----:B-1----:R1:W2:Y:S02]  /*e6c0*/  SYNCS.PHASECHK.TRANS64.TRYWAIT P3, [R7+URZ+0x14228], R8 ;  /* 0x01422808070075a7 */ /* 0x0022a4000806017f */
[----:B--2---:R-:W-:Y:S05]  /*e6d0*/  @!P3 NANOSLEEP.SYNCS 0x989680 ;  /* 0x009896800000b95d */ /* 0x004fea0003900000 */
[----:B------:R-:W2:Y:S02]  /*e6e0*/  @!P3 SYNCS.PHASECHK.TRANS64 P3, [R7+URZ+0x14228], R8 ;  /* 0x014228080700b5a7 */ /* 0x000ea4000806007f */
[----:B--2---:R-:W-:Y:S05]  /*e6f0*/  @!P3 BRA `(.L_x_107) ;  /* 0xfffffffc00f0b947 */ /* 0x004fea000383ffff */
[----:B------:R-:W-:Y:S05]  /*e700*/  BRA `(.L_x_140) ;  /* 0xffffffec00ec7947 */ /* 0x000fea000383ffff */
.L_x_114:
[----:B-1----:R1:W2:Y:S02]  /*e710*/  SYNCS.PHASECHK.TRANS64.TRYWAIT P3, [R7+URZ+0x14228], R8 ;  /* 0x01422808070075a7 */ /* 0x0022a4000806017f */
[----:B--2---:R-:W-:Y:S05]  /*e720*/  @!P3 NANOSLEEP.SYNCS 0x989680 ;  /* 0x009896800000b95d */ /* 0x004fea0003900000 */
[----:B------:R-:W2:Y:S02]  /*e730*/  @!P3 SYNCS.PHASECHK.TRANS64 P3, [R7+URZ+0x14228], R8 ;  /* 0x014228080700b5a7 */ /* 0x000ea4000806007f */
[----:B--2---:R-:W-:Y:S05]  /*e740*/  @!P3 BRA `(.L_x_114) ;  /* 0xfffffffc00f0b947 */ /* 0x004fea000383ffff */
[----:B------:R-:W-:Y:S05]  /*e750*/  BRA `(.L_x_141) ;  /* 0xfffffff000b47947 */ /* 0x000fea000383ffff */
.L_x_119:
[----:B-1----:R1:W2:Y:S02]  /*e760*/  SYNCS.PHASECHK.TRANS64.TRYWAIT P3, [R7+URZ+0x14228], R8 ;  /* 0x01422808070075a7 */ /* 0x0022a4000806017f */
[----:B--2---:R-:W-:Y:S05]  /*e770*/  @!P3 NANOSLEEP.SYNCS 0x989680 ;  /* 0x009896800000b95d */ /* 0x004fea0003900000 */
[----:B------:R-:W2:Y:S02]  /*e780*/  @!P3 SYNCS.PHASECHK.TRANS64 P3, [R7+URZ+0x14228], R8 ;  /* 0x014228080700b5a7 */ /* 0x000ea4000806007f */
[----:B--2---:R-:W-:Y:S05]  /*e790*/  @!P3 BRA `(.L_x_119) ;  /* 0xfffffffc00f0b947 */ /* 0x004fea000383ffff */
[----:B------:R-:W-:Y:S05]  /*e7a0*/  BRA `(.L_x_142) ;  /* 0xfffffff400707947 */ /* 0x000fea000383ffff */
        .weak           $__internal_0_$__cuda_sm20_rcp_rn_f32_slowpath
        .type           $__internal_0_$__cuda_sm20_rcp_rn_f32_slowpath,@function
        .size           $__internal_0_$__cuda_sm20_rcp_rn_f32_slowpath,(.L_x_148 - $__internal_0_$__cuda_sm20_rcp_rn_f32_slowpath)
$__internal_0_$__cuda_sm20_rcp_rn_f32_slowpath:
[----:B------:R-:W-:Y:S01]  /*e7b0*/  IMAD.SHL.U32 R0, R3, 0x2, RZ ;  /* 0x0000000203007824 */ /* 0x000fe200078e00ff */
[----:B------:R-:W-:Y:S04]  /*e7c0*/  BSSY B2, `(.L_x_143) ;  /* 0x0000030000027945 */ /* 0x000fe80003800000 */
[----:B------:R-:W-:-:S04]  /*e7d0*/  SHF.R.U32.HI R21, RZ, 0x18, R0 ;  /* 0x00000018ff157819 */ /* 0x000fc80000011600 */
[----:B------:R-:W-:-:S13]  /*e7e0*/  ISETP.NE.U32.AND P0, PT, R21, RZ, PT ;  /* 0x000000ff1500720c */ /* 0x000fda0003f05070 */
[----:B------:R-:W-:Y:S05]  /*e7f0*/  @P0 BRA `(.L_x_144) ;  /* 0x0000000000280947 */ /* 0x000fea0003800000 */
[----:B------:R-:W-:-:S04]  /*e800*/  SHF.L.U32 R0, R3, 0x1, RZ ;  /* 0x0000000103007819 */ /* 0x000fc800000006ff */
[----:B------:R-:W-:-:S13]  /*e810*/  ISETP.NE.AND P0, PT, R0, RZ, PT ;  /* 0x000000ff0000720c */ /* 0x000fda0003f05270 */
[----:B------:R-:W-:Y:S01]  /*e820*/  @P0 FFMA R9, R3, 1.84467440737095516160e+19, RZ ;  /* 0x5f80000003090823 */ /* 0x000fe200000000ff */
[----:B------:R-:W-:Y:S08]  /*e830*/  @!P0 MUFU.RCP R8, R3 ;  /* 0x0000000300088308 */ /* 0x000ff00000001000 */
[----:B------:R-:W1:Y:S02]  /*e840*/  @P0 MUFU.RCP R0, R9 ;  /* 0x0000000900000308 */ /* 0x000e640000001000 */
[----:B-1----:R-:W-:-:S04]  /*e850*/  @P0 FFMA R12, R9, R0, -1 ;  /* 0xbf800000090c0423 */ /* 0x002fc80000000000 */
[----:B------:R-:W-:-:S04]  /*e860*/  @P0 FADD.FTZ R13, -R12, -RZ ;  /* 0x800000ff0c0d0221 */ /* 0x000fc80000010100 */
[----:B------:R-:W-:-:S04]  /*e870*/  @P0 FFMA R0, R0, R13, R0 ;  /* 0x0000000d00000223 */ /* 0x000fc80000000000 */
[----:B------:R-:W-:Y:S01]  /*e880*/  @P0 FFMA R8, R0, 1.84467440737095516160e+19, RZ ;  /* 0x5f80000000080823 */ /* 0x000fe200000000ff */
[----:B------:R-:W-:Y:S06]  /*e890*/  BRA `(.L_x_145) ;  /* 0x0000000000887947 */ /* 0x000fec0003800000 */
.L_x_144:
[----:B------:R-:W-:-:S05]  /*e8a0*/  VIADD R24, R21, 0xffffff03 ;  /* 0xffffff0315187836 */ /* 0x000fca0000000000 */
[----:B------:R-:W-:-:S13]  /*e8b0*/  ISETP.GT.U32.AND P0, PT, R24, 0x1, PT ;  /* 0x000000011800780c */ /* 0x000fda0003f04070 */
[----:B------:R-:W-:Y:S05]  /*e8c0*/  @P0 BRA `(.L_x_146) ;  /* 0x0000000000780947 */ /* 0x000fea0003800000 */
[----:B------:R-:W-:Y:S01]  /*e8d0*/  LOP3.LUT R0, R3, 0x7fffff, RZ, 0xc0, !PT ;  /* 0x007fffff03007812 */ /* 0x000fe200078ec0ff */
[----:B------:R-:W-:-:S03]  /*e8e0*/  IMAD.MOV.U32 R13, RZ, RZ, 0x3 ;  /* 0x00000003ff0d7424 */ /* 0x000fc600078e00ff */
[----:B------:R-:W-:Y:S02]  /*e8f0*/  LOP3.LUT R0, R0, 0x3f800000, RZ, 0xfc, !PT ;  /* 0x3f80000000007812 */ /* 0x000fe400078efcff */
[----:B------:R-:W-:Y:S02]  /*e900*/  SHF.L.U32 R13, R13, R24, RZ ;  /* 0x000000180d0d7219 */ /* 0x000fe400000006ff */
[----:B------:R-:W1:Y:S02]  /*e910*/  MUFU.RCP R9, R0 ;  /* 0x0000000000097308 */ /* 0x000e640000001000 */
[----:B-1----:R-:W-:-:S04]  /*e920*/  FFMA R8, R0, R9, -1 ;  /* 0xbf80000000087423 */ /* 0x002fc80000000009 */
[----:B------:R-:W-:-:S04]  /*e930*/  FADD.FTZ R8, -R8, -RZ ;  /* 0x800000ff08087221 */ /* 0x000fc80000010100 */
[CCC-:B------:R-:W-:Y:S01]  /*e940*/  FFMA.RM R12, R9.reuse, R8.reuse, R9.reuse ;  /* 0x00000008090c7223 */ /* 0x1c0fe20000004009 */
[----:B------:R-:W-:-:S04]  /*e950*/  FFMA.RP R9, R9, R8, R9 ;  /* 0x0000000809097223 */ /* 0x000fc80000008009 */
[C---:B------:R-:W-:Y:S02]  /*e960*/  LOP3.LUT R8, R12.reuse, 0x7fffff, RZ, 0xc0, !PT ;  /* 0x007fffff0c087812 */ /* 0x040fe400078ec0ff */
[----:B------:R-:W-:Y:S02]  /*e970*/  FSETP.NEU.FTZ.AND P0, PT, R12, R9, PT ;  /* 0x000000090c00720b */ /* 0x000fe40003f1d000 */
[----:B------:R-:W-:Y:S02]  /*e980*/  LOP3.LUT R8, R8, 0x800000, RZ, 0xfc, !PT ;  /* 0x0080000008087812 */ /* 0x000fe400078efcff */
[----:B------:R-:W-:Y:S02]  /*e990*/  SEL R9, RZ, 0xffffffff, !P0 ;  /* 0xffffffffff097807 */ /* 0x000fe40004000000 */
[----:B------:R-:W-:Y:S02]  /*e9a0*/  LOP3.LUT R13, R13, R8, RZ, 0xc0, !PT ;  /* 0x000000080d0d7212 */ /* 0x000fe400078ec0ff */
[----:B------:R-:W-:-:S02]  /*e9b0*/  IADD3 R9, -R9, RZ, RZ ;  /* 0x000000ff09097210 */ /* 0x000fc40007ffe1ff */
[-C--:B------:R-:W-:Y:S02]  /*e9c0*/  SHF.R.U32.HI R13, RZ, R24.reuse, R13 ;  /* 0x00000018ff0d7219 */ /* 0x080fe4000001160d */
[--C-:B------:R-:W-:Y:S01]  /*e9d0*/  LOP3.LUT P1, RZ, R9, R24, R8.reuse, 0xf8, !PT ;  /* 0x0000001809ff7212 */ /* 0x100fe2000782f808 */
[----:B------:R-:W-:Y:S01]  /*e9e0*/  VIADD R9, R21, 0xffffff04 ;  /* 0xffffff0415097836 */ /* 0x000fe20000000000 */
[C---:B------:R-:W-:Y:S02]  /*e9f0*/  LOP3.LUT P0, RZ, R13.reuse, 0x1, RZ, 0xc0, !PT ;  /* 0x000000010dff7812 */ /* 0x040fe4000780c0ff */
[----:B------:R-:W-:Y:S02]  /*ea00*/  LOP3.LUT P2, RZ, R13, 0x2, RZ, 0xc0, !PT ;  /* 0x000000020dff7812 */ /* 0x000fe4000784c0ff */
[----:B------:R-:W-:Y:S02]  /*ea10*/  SHF.R.U32.HI R8, RZ, R9, R8 ;  /* 0x00000009ff087219 */ /* 0x000fe40000011608 */
[----:B------:R-:W-:-:S02]  /*ea20*/  PLOP3.LUT P0, PT, P0, P1, P2, 0xe0, 0x0 ;  /* 0x000000000000781c */ /* 0x000fc40000703c20 */
[----:B------:R-:W-:Y:S02]  /*ea30*/  LOP3.LUT P1, RZ, R3, 0x7fffff, RZ, 0xc0, !PT ;  /* 0x007fffff03ff7812 */ /* 0x000fe4000782c0ff */
[----:B------:R-:W-:-:S05]  /*ea40*/  SEL R0, RZ, 0x1, !P0 ;  /* 0x00000001ff007807 */ /* 0x000fca0004000000 */
[----:B------:R-:W-:-:S05]  /*ea50*/  IMAD.MOV R0, RZ, RZ, -R0 ;  /* 0x000000ffff007224 */ /* 0x000fca00078e0a00 */
[----:B------:R-:W-:-:S13]  /*ea60*/  ISETP.GE.AND P0, PT, R0, RZ, PT ;  /* 0x000000ff0000720c */ /* 0x000fda0003f06270 */
[----:B------:R-:W-:-:S05]  /*ea70*/  @!P0 IADD3 R8, R8, 0x1, RZ ;  /* 0x0000000108088810 */ /* 0x000fca0007ffe0ff */
[----:B------:R-:W-:-:S05]  /*ea80*/  @!P1 IMAD.SHL.U32 R8, R8, 0x2, RZ ;  /* 0x0000000208089824 */ /* 0x000fca00078e00ff */
[----:B------:R-:W-:Y:S01]  /*ea90*/  LOP3.LUT R8, R8, 0x80000000, R3, 0xf8, !PT ;  /* 0x8000000008087812 */ /* 0x000fe200078ef803 */
[----:B------:R-:W-:Y:S06]  /*eaa0*/  BRA `(.L_x_145) ;  /* 0x0000000000047947 */ /* 0x000fec0003800000 */
.L_x_146:
[----:B------:R1:W2:Y:S02]  /*eab0*/  MUFU.RCP R8, R3 ;  /* 0x0000000300087308 */ /* 0x0002a40000001000 */
.L_x_145:
[----:B------:R-:W-:Y:S05]  /*eac0*/  BSYNC B2 ;  /* 0x0000000000027941 */ /* 0x000fea0003800000 */
.L_x_143:
[----:B--2---:R-:W-:Y:S01]  /*ead0*/  IMAD.MOV.U32 R0, RZ, RZ, R8 ;  /* 0x000000ffff007224 */ /* 0x004fe200078e0008 */
[----:B------:R-:W-:Y:S01]  /*eae0*/  MOV R8, R14 ;  /* 0x0000000e00087202 */ /* 0x000fe20000000f00 */
[----:B------:R-:W-:-:S04]  /*eaf0*/  IMAD.MOV.U32 R9, RZ, RZ, 0x0 ;  /* 0x00000000ff097424 */ /* 0x000fc800078e00ff */
[----:B-1----:R-:W-:Y:S05]  /*eb00*/  RET.REL.NODEC R8 `(_ZN7cutlass13device_kernelINS_4fmha6kernel28FmhaKernelTmaWarpSpecializedINS1_10collective30FmhaMainloopTmaWarpSpecializedINS_6half_tEffN4cute5tupleIJNS7_1CILi128EEESA_NS9_ILi48EEEEEENS8_IJiNS9_ILi1EEENS8_IJiiEEEEEESF_SF_NS4_12CausalFusionEJNS2_6OptionILNS2_3TagE0ENS9_ILb1EEEEENSH_ILSI_2ESJ_EEEEENS4_15FmhaFwdEpilogueIS6_fNS8_IJNS9_ILi64EEESB_SA_EEEEENS2_23PersistentTileSchedulerEJSK_SL_EEEEEvNT_6ParamsE) ;  /* 0xffffff14083c7950 */ /* 0x002fea0003c3ffff */
.L_x_147:
[----:B------:R-:W-:-:S00]  /*eb10*/  BRA `(.L_x_147) ;  /* 0xfffffffc00fc7947 */ /* 0x000fc0000383ffff */
[----:B------:R-:W-:-:S00]  /*eb20*/  NOP ;  /* 0x0000000000007918 */ /* 0x000fc00000000000 */
        /* <DEDUP_REMOVED lines=13> */
.L_x_148:


//--------------------- .nv.global.init           --------------------------
	.section	.nv.global.init,"aw",@progbits
.nv.global.init:
	.type		$str$24,@object
	.size		$str$24,($str$25 - $str$24)
$str$24:
        /*0000*/ 	.byte	0x28, 0x61, 0x64, 0x64, 0x72, 0x65, 0x73, 0x73, 0x20, 0x26, 0x20, 0x6d, 0x61, 0x73, 0x6b, 0x29
        /*0010*/ 	.byte	0x20, 0x3d, 0x3d, 0x20, 0x30, 0x00
	.type		$str$25,@object
	.size		$str$25,(__unnamed_1 - $str$25)
$str$25:
        /*0016*/ 	.byte	0x2f, 0x74, 0x6d, 0x70, 0x2f, 0x63, 0x75, 0x74, 0x6c, 0x61, 0x73, 0x73, 0x5f, 0x73, 0x77, 0x65
        /*0026*/ 	.byte	0x65, 0x70, 0x5f, 0x73, 0x72, 0x63, 0x2f, 0x69, 0x6e, 0x63, 0x6c, 0x75, 0x64, 0x65, 0x2f, 0x63
        /*0036*/ 	.byte	0x75, 0x74, 0x65, 0x2f, 0x70, 0x6f, 0x69, 0x6e, 0x74, 0x65, 0x72, 0x5f, 0x66, 0x6c, 0x61, 0x67
        /*0046*/ 	.byte	0x67, 0x65, 0x64, 0x2e, 0x68, 0x70, 0x70, 0x00
	.type		__unnamed_1,@object
	.size		__unnamed_1,(__unnamed_2 - __unnamed_1)
__unnamed_1:
        /*004e*/ 	.byte	0x61, 0x75, 0x74, 0x6f, 0x20, 0x63, 0x75, 0x74, 0x65, 0x3a, 0x3a, 0x61, 0x73, 0x5f, 0x70, 0x6f
        /* <DEDUP_REMOVED lines=27> */
        /*020e*/ 	.byte	0x3e, 0x3e, 0x3e, 0x3e, 0x3e, 0x5d, 0x00
	.type		__unnamed_2,@object
	.size		__unnamed_2,(.L_1 - __unnamed_2)
__unnamed_2:
        /* <DEDUP_REMOVED lines=29> */
.L_1:


//--------------------- .nv.shared._ZN7cutlass13device_kernelINS_4fmha6kernel28FmhaKernelTmaWarpSpecializedINS1_10collective30FmhaMainloopTmaWarpSpecializedINS_6half_tEffN4cute5tupleIJNS7_1CILi128EEESA_NS9_ILi48EEEEEENS8_IJiNS9_ILi1EEENS8_IJiiEEEEEESF_SF_NS4_12CausalFusionEJNS2_6OptionILNS2_3TagE0ENS9_ILb1EEEEENSH_ILSI_2ESJ_EEEEENS4_15FmhaFwdEpilogueIS6_fNS8_IJNS9_ILi64EEESB_SA_EEEEENS2_23PersistentTileSchedulerEJSK_SL_EEEEEvNT_6ParamsE --------------------------
	.section	.nv.shared._ZN7cutlass13device_kernelINS_4fmha6kernel28FmhaKernelTmaWarpSpecializedINS1_10collective30FmhaMainloopTmaWarpSpecializedINS_6half_tEffN4cute5tupleIJNS7_1CILi128EEESA_NS9_ILi48EEEEEENS8_IJiNS9_ILi1EEENS8_IJiiEEEEEESF_SF_NS4_12CausalFusionEJNS2_6OptionILNS2_3TagE0ENS9_ILb1EEEEENSH_ILSI_2ESJ_EEEEENS4_15FmhaFwdEpilogueIS6_fNS8_IJNS9_ILi64EEESB_SA_EEEEENS2_23PersistentTileSchedulerEJSK_SL_EEEEEvNT_6ParamsE,"aw",@nobits
	.sectionflags	@""
	.align	16
	.zero		1024


//--------------------- .nv.shared.reserved.0     --------------------------
	.section	.nv.shared.reserved.0,"aw",@nobits
	.weak		__nv_reservedSMEM_offset_0_alias
	.size		__nv_reservedSMEM_offset_0_alias, 0, 0
	.other		__nv_reservedSMEM_offset_0_alias,@"STO_CUDA_RESERVED_SHARED STV_DEFAULT"
__nv_reservedSMEM_offset_0_alias:
	.zero		0


//--------------------- .nv.global                --------------------------
	.section	.nv.global,"aw",@nobits
.nv.global:
	.type		_ZN39_INTERNAL_00e00df5_4_k_cu_5dc2f157_32844cute1_E,@object
	.size		_ZN39_INTERNAL_00e00df5_4_k_cu_5dc2f157_32844cute1_E,(_ZN39_INTERNAL_00e00df5_4_k_cu_5dc2f157_32844cuda3std3__45__cpo6cbeginE - _ZN39_INTERNAL_00e00df5_4_k_cu_5dc2f157_32844cute1_E)
_ZN39_INTERNAL_00e00df5_4_k_cu_5dc2f157_32844cute1_E:
	.zero		1
	.type		_ZN39_INTERNAL_00e00df5_4_k_cu_5dc2f157_32844cuda3std3__45__cpo6cbeginE,@object
	.size		_ZN39_INTERNAL_00e00df5_4_k_cu_5dc2f157_32844cuda3std3__45__cpo6cbeginE,(_ZN39_INTERNAL_00e00df5_4_k_cu_5dc2f157_32844cuda3std3__48in_placeE - _ZN39_INTERNAL_00e00df5_4_k_cu_5dc2f157_32844cuda3std3__45__cpo6cbeginE)
_ZN39_INTERNAL_00e00df5_4_k_cu_5dc2f157_32844cuda3std3__45__cpo6cbeginE:
	.zero		1
	.type		_ZN39_INTERNAL_00e00df5_4_k_cu_5dc2f157_32844cuda3std3__48in_placeE,@object
	.size		_ZN39_INTERNAL_00e00df5_4_k_cu_5dc2f157_32844cuda3std3__48in_placeE,(_ZN39_INTERNAL_00e00df5_4_k_cu_5dc2f157_32844cuda3std6ranges3__45__cpo9iter_moveE - _ZN39_INTERNAL_00e00df5_4_k_cu_5dc2f157_32844cuda3std3__48in_placeE)
_ZN39_INTERNAL_00e00df5_4_k_cu_5dc2f157_32844cuda3std3__48in_placeE:
	.zero		1
	.type		_ZN39_INTERNAL_00e00df5_4_k_cu_5dc2f157_32844cuda3std6ranges3__45__cpo9iter_moveE,@object
	.size		_ZN39_INTERNAL_00e00df5_4_k_cu_5dc2f157_32844cuda3std6ranges3__45__cpo9iter_moveE,(_ZN39_INTERNAL_00e00df5_4_k_cu_5dc2f157_32844cuda3std3__45__cpo5beginE - _ZN39_INTERNAL_00e00df5_4_k_cu_5dc2f157_32844cuda3std6ranges3__45__cpo9iter_moveE)
_ZN39_INTERNAL_00e00df5_4_k_cu_5dc2f157_32844cuda3std6ranges3__45__cpo9iter_moveE:
	.zero		1
	.type		_ZN39_INTERNAL_00e00df5_4_k_cu_5dc2f157_32844cuda3std3__45__cpo5beginE,@object
	.size		_ZN39_INTERNAL_00e00df5_4_k_cu_5dc2f157_32844cuda3std3__45__cpo5beginE,(_ZN39_INTERNAL_00e00df5_4_k_cu_5dc2f157_32844cuda3std3__441_GLOBAL__N__00e00df5_4_k_cu_5dc2f157_32846ignoreE - _ZN39_INTERNAL_00e00df5_4_k_cu_5dc2f157_32844cuda3std3__45__cpo5beginE)
_ZN39_INTERNAL_00e00df5_4_k_cu_5dc2f157_32844cuda3std3__45__cpo5beginE:
	.zero		1
	.type		_ZN39_INTERNAL_00e00df5_4_k_cu_5dc2f157_32844cuda3std3__441_GLOBAL__N__00e00df5_4_k_cu_5dc2f157_32846ignoreE,@object
	.size		_ZN39_INTERNAL_00e00df5_4_k_cu_5dc2f157_32844cuda3std3__441_GLOBAL__N__00e00df5_4_k_cu_5dc2f157_32846ignoreE,(_ZN39_INTERNAL_00e00df5_4_k_cu_5dc2f157_32844cute7productE - _ZN39_INTERNAL_00e00df5_4_k_cu_5dc2f157_32844cuda3std3__441_GLOBAL__N__00e00df5_4_k_cu_5dc2f157_32846ignoreE)
_ZN39_INTERNAL_00e00df5_4_k_cu_5dc2f157_32844cuda3std3__441_GLOBAL__N__00e00df5_4_k_cu_5dc2f157_32846ignoreE:
	.zero		1
	.type		_ZN39_INTERNAL_00e00df5_4_k_cu_5dc2f157_32844cute7productE,@object
	.size		_ZN39_INTERNAL_00e00df5_4_k_cu_5dc2f157_32844cute7productE,(_ZN39_INTERNAL_00e00df5_4_k_cu_5dc2f157_32844cuda3std3__45__cpo3endE - _ZN39_INTERNAL_00e00df5_4_k_cu_5dc2f157_32844cute7productE)
_ZN39_INTERNAL_00e00df5_4_k_cu_5dc2f157_32844cute7productE:
	.zero		1
	.type		_ZN39_INTERNAL_00e00df5_4_k_cu_5dc2f157_32844cuda3std3__45__cpo3endE,@object
	.size		_ZN39_INTERNAL_00e00df5_4_k_cu_5dc2f157_32844cuda3std3__45__cpo3endE,(_ZN39_INTERNAL_00e00df5_4_k_cu_5dc2f157_32844cuda3std3__419piecewise_constructE - _ZN39_INTERNAL_00e00df5_4_k_cu_5dc2f157_32844cuda3std3__45__cpo3endE)
_ZN39_INTERNAL_00e00df5_4_k_cu_5dc2f157_32844cuda3std3__45__cpo3endE:
	.zero		1
	.type		_ZN39_INTERNAL_00e00df5_4_k_cu_5dc2f157_32844cuda3std3__419piecewise_constructE,@object
	.size		_ZN39_INTERNAL_00e00df5_4_k_cu_5dc2f157_32844cuda3std3__419piecewise_constructE,(_ZN39_INTERNAL_00e00df5_4_k_cu_5dc2f157_32844cuda3std3__45__cpo4cendE - _ZN39_INTERNAL_00e00df5_4_k_cu_5dc2f157_32844cuda3std3__419piecewise_constructE)
_ZN39_INTERNAL_00e00df5_4_k_cu_5dc2f157_32844cuda3std3__419piecewise_constructE:
	.zero		1
	.type		_ZN39_INTERNAL_00e00df5_4_k_cu_5dc2f157_32844cuda3std3__45__cpo4cendE,@object
	.size		_ZN39_INTERNAL_00e00df5_4_k_cu_5dc2f157_32844cuda3std3__45__cpo4cendE,(_ZN39_INTERNAL_00e00df5_4_k_cu_5dc2f157_32844cuda3std6ranges3__45__cpo4swapE - _ZN39_INTERNAL_00e00df5_4_k_cu_5dc2f157_32844cuda3std3__45__cpo4cendE)
_ZN39_INTERNAL_00e00df5_4_k_cu_5dc2f157_32844cuda3std3__45__cpo4cendE:
	.zero		1
	.type		_ZN39_INTERNAL_00e00df5_4_k_cu_5dc2f157_32844cuda3std6ranges3__45__cpo4swapE,@object
	.size		_ZN39_INTERNAL_00e00df5_4_k_cu_5dc2f157_32844cuda3std6ranges3__45__cpo4swapE,(.L_9 - _ZN39_INTERNAL_00e00df5_4_k_cu_5dc2f157_32844cuda3std6ranges3__45__cpo4swapE)
_ZN39_INTERNAL_00e00df5_4_k_cu_5dc2f157_32844cuda3std6ranges3__45__cpo4swapE:
	.zero		1
.L_9:


//--------------------- .nv.constant0._ZN7cutlass13device_kernelINS_4fmha6kernel28FmhaKernelTmaWarpSpecializedINS1_10collective30FmhaMainloopTmaWarpSpecializedINS_6half_tEffN4cute5tupleIJNS7_1CILi128EEESA_NS9_ILi48EEEEEENS8_IJiNS9_ILi1EEENS8_IJiiEEEEEESF_SF_NS4_12CausalFusionEJNS2_6OptionILNS2_3TagE0ENS9_ILb1EEEEENSH_ILSI_2ESJ_EEEEENS4_15FmhaFwdEpilogueIS6_fNS8_IJNS9_ILi64EEESB_SA_EEEEENS2_23PersistentTileSchedulerEJSK_SL_EEEEEvNT_6ParamsE --------------------------
	.section	.nv.constant0._ZN7cutlass13device_kernelINS_4fmha6kernel28FmhaKernelTmaWarpSpecializedINS1_10collective30FmhaMainloopTmaWarpSpecializedINS_6half_tEffN4cute5tupleIJNS7_1CILi128EEESA_NS9_ILi48EEEEEENS8_IJiNS9_ILi1EEENS8_IJiiEEEEEESF_SF_NS4_12CausalFusionEJNS2_6OptionILNS2_3TagE0ENS9_ILb1EEEEENSH_ILSI_2ESJ_EEEEENS4_15FmhaFwdEpilogueIS6_fNS8_IJNS9_ILi64EEESB_SA_EEEEENS2_23PersistentTileSchedulerEJSK_SL_EEEEEvNT_6ParamsE,"a",@progbits
	.sectionflags	@""
	.align	4
.nv.constant0._ZN7cutlass13device_kernelINS_4fmha6kernel28FmhaKernelTmaWarpSpecializedINS1_10collective30FmhaMainloopTmaWarpSpecializedINS_6half_tEffN4cute5tupleIJNS7_1CILi128EEESA_NS9_ILi48EEEEEENS8_IJiNS9_ILi1EEENS8_IJiiEEEEEESF_SF_NS4_12CausalFusionEJNS2_6OptionILNS2_3TagE0ENS9_ILb1EEEEENSH_ILSI_2ESJ_EEEEENS4_15FmhaFwdEpilogueIS6_fNS8_IJNS9_ILi64EEESB_SA_EEEEENS2_23PersistentTileSchedulerEJSK_SL_EEEEEvNT_6ParamsE:
	.zero		2688


//--------------------- SYMBOLS --------------------------

	.type		.nv.reservedSmem.offset0,@object
	.size		.nv.reservedSmem.offset0,0x4
	.type		__assertfail,@function
